	.headerflags	@"EF_CUDA_TEXMODE_UNIFIED EF_CUDA_64BIT_ADDRESS EF_CUDA_ACCELERATORS EF_CUDA_SM90 EF_CUDA_VIRTUAL_SM(EF_CUDA_SM90)"
	.elftype	@"ET_EXEC"


//--------------------- .nv.info                  --------------------------
	.section	.nv.info,"",@"SHT_CUDA_INFO"
	.align	4


	//----- nvinfo : EIATTR_REGCOUNT
	.align		4
        /*0000*/ 	.byte	0x04, 0x2f
        /*0002*/ 	.short	(.L_1 - .L_0)
	.align		4
.L_0:
        /*0004*/ 	.word	index@(triton_red_fused__unsafe_index_convolution_native_group_norm_34)
        /*0008*/ 	.word	0x00000040


	//----- nvinfo : EIATTR_MIN_STACK_SIZE
	.align		4
.L_1:
        /*000c*/ 	.byte	0x04, 0x12
        /*000e*/ 	.short	(.L_3 - .L_2)
	.align		4
.L_2:
        /*0010*/ 	.word	index@(triton_red_fused__unsafe_index_convolution_native_group_norm_34)
        /*0014*/ 	.word	0x00000000


	//----- nvinfo : EIATTR_FRAME_SIZE
	.align		4
.L_3:
        /*0018*/ 	.byte	0x04, 0x11
        /*001a*/ 	.short	(.L_5 - .L_4)
	.align		4
.L_4:
        /*001c*/ 	.word	index@(triton_red_fused__unsafe_index_convolution_native_group_norm_34)
        /*0020*/ 	.word	0x00000000


	//----- nvinfo : EIATTR_MIN_STACK_SIZE
	.align		4
.L_5:
        /*0024*/ 	.byte	0x04, 0x12
        /*0026*/ 	.short	(.L_7 - .L_6)
	.align		4
.L_6:
        /*0028*/ 	.word	index@(triton_red_fused__unsafe_index_convolution_native_group_norm_34)
        /*002c*/ 	.word	0x00000000
.L_7:


//--------------------- .nv.info.triton_red_fused__unsafe_index_convolution_native_group_norm_34 --------------------------
	.section	.nv.info.triton_red_fused__unsafe_index_convolution_native_group_norm_34,"",@"SHT_CUDA_INFO"
	.sectionflags	@""
	.align	4


	//----- nvinfo : EIATTR_CUDA_API_VERSION
	.align		4
        /*0000*/ 	.byte	0x04, 0x37
        /*0002*/ 	.short	(.L_9 - .L_8)
.L_8:
        /*0004*/ 	.word	0x0000007c


	//----- nvinfo : EIATTR_KPARAM_INFO
	.align		4
.L_9:
        /*0008*/ 	.byte	0x04, 0x17
        /*000a*/ 	.short	(.L_11 - .L_10)
.L_10:
        /*000c*/ 	.word	0x00000000
        /*0010*/ 	.short	0x0008
        /*0012*/ 	.short	0x003c
        /*0014*/ 	.byte	0x00, 0xf0, 0x11, 0x00


	//----- nvinfo : EIATTR_KPARAM_INFO
	.align		4
.L_11:
        /*0018*/ 	.byte	0x04, 0x17
        /*001a*/ 	.short	(.L_13 - .L_12)
.L_12:
        /*001c*/ 	.word	0x00000000
        /*0020*/ 	.short	0x0007
        /*0022*/ 	.short	0x0038
        /*0024*/ 	.byte	0x00, 0xf0, 0x11, 0x00


	//----- nvinfo : EIATTR_KPARAM_INFO
	.align		4
.L_13:
        /*0028*/ 	.byte	0x04, 0x17
        /*002a*/ 	.short	(.L_15 - .L_14)
.L_14:
        /*002c*/ 	.word	0x00000000
        /*0030*/ 	.short	0x0006
        /*0032*/ 	.short	0x0030
        /*0034*/ 	.byte	0x00, 0xf4, 0x21, 0x00


	//----- nvinfo : EIATTR_KPARAM_INFO
	.align		4
.L_15:
        /*0038*/ 	.byte	0x04, 0x17
        /*003a*/ 	.short	(.L_17 - .L_16)
.L_16:
        /*003c*/ 	.word	0x00000000
        /*0040*/ 	.short	0x0005
        /*0042*/ 	.short	0x0028
        /*0044*/ 	.byte	0x00, 0xf4, 0x21, 0x00


	//----- nvinfo : EIATTR_KPARAM_INFO
	.align		4
.L_17:
        /*0048*/ 	.byte	0x04, 0x17
        /*004a*/ 	.short	(.L_19 - .L_18)
.L_18:
        /*004c*/ 	.word	0x00000000
        /*0050*/ 	.short	0x0004
        /*0052*/ 	.short	0x0020
        /*0054*/ 	.byte	0x00, 0xf4, 0x21, 0x00


	//----- nvinfo : EIATTR_KPARAM_INFO
	.align		4
.L_19:
        /*0058*/ 	.byte	0x04, 0x17
        /*005a*/ 	.short	(.L_21 - .L_20)
.L_20:
        /*005c*/ 	.word	0x00000000
        /*0060*/ 	.short	0x0003
        /*0062*/ 	.short	0x0018
        /*0064*/ 	.byte	0x00, 0xf4, 0x21, 0x00


	//----- nvinfo : EIATTR_KPARAM_INFO
	.align		4
.L_21:
        /*0068*/ 	.byte	0x04, 0x17
        /*006a*/ 	.short	(.L_23 - .L_22)
.L_22:
        /*006c*/ 	.word	0x00000000
        /*0070*/ 	.short	0x0002
        /*0072*/ 	.short	0x0010
        /*0074*/ 	.byte	0x00, 0xf4, 0x21, 0x00


	//----- nvinfo : EIATTR_KPARAM_INFO
	.align		4
.L_23:
        /*0078*/ 	.byte	0x04, 0x17
        /*007a*/ 	.short	(.L_25 - .L_24)
.L_24:
        /*007c*/ 	.word	0x00000000
        /*0080*/ 	.short	0x0001
        /*0082*/ 	.short	0x0008
        /*0084*/ 	.byte	0x00, 0xf4, 0x21, 0x00


	//----- nvinfo : EIATTR_KPARAM_INFO
	.align		4
.L_25:
        /*0088*/ 	.byte	0x04, 0x17
        /*008a*/ 	.short	(.L_27 - .L_26)
.L_26:
        /*008c*/ 	.word	0x00000000
        /*0090*/ 	.short	0x0000
        /*0092*/ 	.short	0x0000
        /*0094*/ 	.byte	0x00, 0xf4, 0x21, 0x00


	//----- nvinfo : EIATTR_SPARSE_MMA_MASK
	.align		4
.L_27:
        /*0098*/ 	.byte	0x03, 0x50
        /*009a*/ 	.short	0x0000


	//----- nvinfo : EIATTR_MAXREG_COUNT
	.align		4
        /*009c*/ 	.byte	0x03, 0x1b
        /*009e*/ 	.short	0x0080


	//----- nvinfo : EIATTR_COOP_GROUP_MASK_REGIDS
	.align		4
        /*00a0*/ 	.byte	0x04, 0x29
        /*00a2*/ 	.short	(.L_29 - .L_28)


	//   ....[0]....
.L_28:
        /*00a4*/ 	.word	0xffffffff


	//   ....[1]....
        /*00a8*/ 	.word	0xffffffff


	//   ....[2]....
        /*00ac*/ 	.word	0xffffffff


	//   ....[3]....
        /*00b0*/ 	.word	0xffffffff


	//   ....[4]....
        /*00b4*/ 	.word	0xffffffff


	//   ....[5]....
        /*00b8*/ 	.word	0xffffffff


	//   ....[6]....
        /*00bc*/ 	.word	0xffffffff


	//   ....[7]....
        /*00c0*/ 	.word	0xffffffff


	//   ....[8]....
        /*00c4*/ 	.word	0xffffffff


	//   ....[9]....
        /*00c8*/ 	.word	0xffffffff


	//   ....[10]....
        /*00cc*/ 	.word	0xffffffff


	//   ....[11]....
        /*00d0*/ 	.word	0xffffffff


	//   ....[12]....
        /*00d4*/ 	.word	0xffffffff


	//   ....[13]....
        /*00d8*/ 	.word	0xffffffff


	//   ....[14]....
        /*00dc*/ 	.word	0xffffffff


	//   ....[15]....
        /*00e0*/ 	.word	0xffffffff


	//   ....[16]....
        /*00e4*/ 	.word	0xffffffff


	//   ....[17]....
        /*00e8*/ 	.word	0xffffffff


	//   ....[18]....
        /*00ec*/ 	.word	0xffffffff


	//   ....[19]....
        /*00f0*/ 	.word	0xffffffff


	//   ....[20]....
        /*00f4*/ 	.word	0xffffffff


	//   ....[21]....
        /*00f8*/ 	.word	0xffffffff


	//----- nvinfo : EIATTR_COOP_GROUP_INSTR_OFFSETS
	.align		4
.L_29:
        /*00fc*/ 	.byte	0x04, 0x28
        /*00fe*/ 	.short	(.L_31 - .L_30)


	//   ....[0]....
.L_30:
        /*0100*/ 	.word	0x00001970


	//   ....[1]....
        /*0104*/ 	.word	0x00001a10


	//   ....[2]....
        /*0108*/ 	.word	0x00001ae0


	//   ....[3]....
        /*010c*/ 	.word	0x00001b60


	//   ....[4]....
        /*0110*/ 	.word	0x00001c20


	//   ....[5]....
        /*0114*/ 	.word	0x00001c80


	//   ....[6]....
        /*0118*/ 	.word	0x00001d80


	//   ....[7]....
        /*011c*/ 	.word	0x00001dc0


	//   ....[8]....
        /*0120*/ 	.word	0x00001ea0


	//   ....[9]....
        /*0124*/ 	.word	0x00001ef0


	//   ....[10]....
        /*0128*/ 	.word	0x00002020


	//   ....[11]....
        /*012c*/ 	.word	0x00002030


	//   ....[12]....
        /*0130*/ 	.word	0x00002070


	//   ....[13]....
        /*0134*/ 	.word	0x000020b0


	//   ....[14]....
        /*0138*/ 	.word	0x00002140


	//   ....[15]....
        /*013c*/ 	.word	0x00002210


	//   ....[16]....
        /*0140*/ 	.word	0x00002240


	//   ....[17]....
        /*0144*/ 	.word	0x000022b0


	//   ....[18]....
        /*0148*/ 	.word	0x00002360


	//   ....[19]....
        /*014c*/ 	.word	0x00002390


	//   ....[20]....
        /*0150*/ 	.word	0x00002450


	//   ....[21]....
        /*0154*/ 	.word	0x00002490


	//----- nvinfo : EIATTR_EXIT_INSTR_OFFSETS
	.align		4
.L_31:
        /*0158*/ 	.byte	0x04, 0x1c
        /*015a*/ 	.short	(.L_33 - .L_32)


	//   ....[0]....
.L_32:
        /*015c*/ 	.word	0x00002650


	//   ....[1]....
        /*0160*/ 	.word	0x000026a0


	//----- nvinfo : EIATTR_REQNTID
	.align		4
.L_33:
        /*0164*/ 	.byte	0x04, 0x10
        /*0166*/ 	.short	(.L_35 - .L_34)
.L_34:
        /*0168*/ 	.word	0x00000200
        /*016c*/ 	.word	0x00000001
        /*0170*/ 	.word	0x00000001


	//----- nvinfo : EIATTR_CBANK_PARAM_SIZE
	.align		4
.L_35:
        /*0174*/ 	.byte	0x03, 0x19
        /*0176*/ 	.short	0x0040


	//----- nvinfo : EIATTR_PARAM_CBANK
	.align		4
        /*0178*/ 	.byte	0x04, 0x0a
        /*017a*/ 	.short	(.L_37 - .L_36)
	.align		4
.L_36:
        /*017c*/ 	.word	index@(.nv.constant0.triton_red_fused__unsafe_index_convolution_native_group_norm_34)
        /*0180*/ 	.short	0x0210
        /*0182*/ 	.short	0x0040


	//----- nvinfo : EIATTR_SW_WAR
	.align		4
.L_37:
        /*0184*/ 	.byte	0x04, 0x36
        /*0186*/ 	.short	(.L_39 - .L_38)
.L_38:
        /*0188*/ 	.word	0x00000008
.L_39:


//--------------------- .nv.callgraph             --------------------------
	.section	.nv.callgraph,"",@"SHT_CUDA_CALLGRAPH"
	.align	4
	.sectionentsize	8
	.align		4
        /*0000*/ 	.word	0x00000000
	.align		4
        /*0004*/ 	.word	0xffffffff
	.align		4
        /*0008*/ 	.word	0x00000000
	.align		4
        /*000c*/ 	.word	0xfffffffe
	.align		4
        /*0010*/ 	.word	0x00000000
	.align		4
        /*0014*/ 	.word	0xfffffffd
	.align		4
        /*0018*/ 	.word	0x00000000
	.align		4
        /*001c*/ 	.word	0xfffffffc


//--------------------- .text.triton_red_fused__unsafe_index_convolution_native_group_norm_34 --------------------------
	.section	.text.triton_red_fused__unsafe_index_convolution_native_group_norm_34,"ax",@progbits
	.sectionflags	@"SHF_BARRIERS=1"
	.align	128
        .global         triton_red_fused__unsafe_index_convolution_native_group_norm_34
        .type           triton_red_fused__unsafe_index_convolution_native_group_norm_34,@function
        .size           triton_red_fused__unsafe_index_convolution_native_group_norm_34,(.L_x_3 - triton_red_fused__unsafe_index_convolution_native_group_norm_34)
        .other          triton_red_fused__unsafe_index_convolution_native_group_norm_34,@"STO_CUDA_ENTRY STV_DEFAULT"
triton_red_fused__unsafe_index_convolution_native_group_norm_34:
.text.triton_red_fused__unsafe_index_convolution_native_group_norm_34:
[----:B------:R-:W0:Y:S02]  /*0000*/  LDC R1, c[0x0][0x28] ;  /* 0x00000a00ff017b82 */ /* 0x000e240000000800 */
[----:B------:R-:W1:Y:S01]  /*0010*/  S2UR UR9, SR_CTAID.X ;  /* 0x00000000000979c3 */ /* 0x000e620000002500 */
[----:B------:R-:W2:Y:S01]  /*0020*/  S2R R2, SR_TID.X ;  /* 0x0000000000027919 */ /* 0x000ea20000002100 */
[----:B------:R-:W-:-:S06]  /*0030*/  ULDC.64 UR12, c[0x0][0x208] ;  /* 0x00008200000c7ab9 */ /* 0x000fcc0000000a00 */
[----:B------:R-:W3:Y:S08]  /*0040*/  S2UR UR10, SR_CgaCtaId ;  /* 0x00000000000a79c3 */ /* 0x000ef00000008800 */
[----:B------:R-:W4:Y:S01]  /*0050*/  LDC.64 R4, c[0x0][0x228] ;  /* 0x00008a00ff047b82 */ /* 0x000f220000000a00 */
[----:B------:R-:W-:Y:S02]  /*0060*/  CS2R R46, SRZ ;  /* 0x00000000002e7805 */ /* 0x000fe4000001ff00 */
[----:B------:R-:W-:-:S02]  /*0070*/  CS2R R48, SRZ ;  /* 0x0000000000307805 */ /* 0x000fc4000001ff00 */
[----:B------:R-:W-:Y:S01]  /*0080*/  CS2R R54, SRZ ;  /* 0x0000000000367805 */ /* 0x000fe2000001ff00 */
[----:B------:R-:W-:Y:S01]  /*0090*/  UMOV UR11, 0xfffff800 ;  /* 0xfffff800000b7882 */ /* 0x000fe20000000000 */
[----:B------:R-:W-:Y:S01]  /*00a0*/  UMOV UR14, 0xffffffff ;  /* 0xffffffff000e7882 */ /* 0x000fe20000000000 */
[----:B------:R-:W-:Y:S01]  /*00b0*/  ULDC.64 UR16, c[0x0][0x218] ;  /* 0x0000860000107ab9 */ /* 0x000fe20000000a00 */
[----:B-1----:R-:W-:Y:S02]  /*00c0*/  USHF.R.S32.HI UR4, URZ, 0x1f, UR9 ;  /* 0x0000001f3f047899 */ /* 0x002fe40008011409 */
[----:B------:R-:W-:Y:S02]  /*00d0*/  IMAD.U32 R0, RZ, RZ, UR9 ;  /* 0x00000009ff007e24 */ /* 0x000fe4000f8e00ff */
[----:B------:R-:W-:-:S03]  /*00e0*/  ULEA.HI UR6, UR4, UR9, URZ, 0x2 ;  /* 0x0000000904067291 */ /* 0x000fc6000f8f103f */
[----:B------:R-:W-:Y:S01]  /*00f0*/  ISETP.GE.AND P0, PT, R0, 0x400, PT ;  /* 0x000004000000780c */ /* 0x000fe20003f06270 */
[----:B------:R-:W-:Y:S01]  /*0100*/  IMAD.MOV.U32 R0, RZ, RZ, RZ ;  /* 0x000000ffff007224 */ /* 0x000fe200078e00ff */
[----:B------:R-:W-:Y:S02]  /*0110*/  USHF.R.S32.HI UR7, URZ, 0x2, UR6 ;  /* 0x000000023f077899 */ /* 0x000fe40008011406 */
[----:B------:R-:W-:-:S04]  /*0120*/  USHF.R.S32.HI UR4, URZ, 0x1f, UR6 ;  /* 0x0000001f3f047899 */ /* 0x000fc80008011406 */
[----:B------:R-:W-:-:S04]  /*0130*/  ULEA.HI UR4, UR4, UR7, URZ, 0x6 ;  /* 0x0000000704047291 */ /* 0x000fc8000f8f303f */
[----:B------:R-:W-:-:S04]  /*0140*/  ULOP3.LUT UR4, UR4, 0xffffffc0, URZ, 0xc0, !UPT ;  /* 0xffffffc004047892 */ /* 0x000fc8000f8ec03f */
[----:B------:R-:W-:-:S03]  /*0150*/  UIADD3 UR8, UR7, -UR4, URZ ;  /* 0x8000000407087290 */ /* 0x000fc6000fffe03f */
[----:B------:R-:W-:Y:S02]  /*0160*/  ULDC.64 UR4, c[0x0][0x220] ;  /* 0x0000880000047ab9 */ /* 0x000fe40000000a00 */
[----:B------:R-:W-:Y:S01]  /*0170*/  UIMAD.WIDE UR4, UR8, 0x4, UR4 ;  /* 0x00000004080478a5 */ /* 0x000fe2000f8e0204 */
[C---:B--2---:R-:W-:Y:S01]  /*0180*/  IMAD.SHL.U32 R8, R2.reuse, 0x4, RZ ;  /* 0x0000000402087824 */ /* 0x044fe200078e00ff */
[----:B------:R-:W-:-:S04]  /*0190*/  LOP3.LUT R3, R2, 0x1ff, RZ, 0xc0, !PT ;  /* 0x000001ff02037812 */ /* 0x000fc800078ec0ff */
[----:B------:R-:W-:Y:S02]  /*01a0*/  IMAD.U32 R6, RZ, RZ, UR4 ;  /* 0x00000004ff067e24 */ /* 0x000fe4000f8e00ff */
[----:B------:R-:W-:Y:S01]  /*01b0*/  IMAD.U32 R7, RZ, RZ, UR5 ;  /* 0x00000005ff077e24 */ /* 0x000fe2000f8e00ff */
[C---:B------:R-:W-:Y:S02]  /*01c0*/  LOP3.LUT R9, R8.reuse, 0x7fc, RZ, 0xc0, !PT ;  /* 0x000007fc08097812 */ /* 0x040fe400078ec0ff */
[----:B------:R-:W-:Y:S01]  /*01d0*/  SHF.R.U32.HI R45, RZ, 0x5, R2 ;  /* 0x00000005ff2d7819 */ /* 0x000fe20000011602 */
[----:B------:R-:W-:Y:S01]  /*01e0*/  ULOP3.LUT UR6, UR6, 0x1ffffffc, URZ, 0xc0, !UPT ;  /* 0x1ffffffc06067892 */ /* 0x000fe2000f8ec03f */
[----:B------:R1:W5:Y:S01]  /*01f0*/  @!P0 LDG.E.EL R0, desc[UR12][R6.64] ;  /* 0x0000000c06008981 */ /* 0x000362000c2e1900 */
[----:B------:R-:W-:Y:S01]  /*0200*/  MOV R10, UR9 ;  /* 0x00000009000a7c02 */ /* 0x000fe20008000f00 */
[----:B------:R-:W-:Y:S01]  /*0210*/  ULDC.64 UR4, c[0x0][0x210] ;  /* 0x0000840000047ab9 */ /* 0x000fe20000000a00 */
[----:B------:R-:W-:Y:S01]  /*0220*/  LOP3.LUT R56, R9, 0x2, RZ, 0xfc, !PT ;  /* 0x0000000209387812 */ /* 0x000fe200078efcff */
[----:B------:R-:W-:Y:S01]  /*0230*/  UMOV UR8, 0x400 ;  /* 0x0000040000087882 */ /* 0x000fe20000000000 */
[----:B------:R-:W-:Y:S01]  /*0240*/  SGXT.U32 R45, R45, 0x4 ;  /* 0x000000042d2d781a */ /* 0x000fe20000000000 */
[----:B------:R-:W-:Y:S01]  /*0250*/  IMAD.U32 R36, RZ, RZ, UR4 ;  /* 0x00000004ff247e24 */ /* 0x000fe2000f8e00ff */
[----:B------:R-:W-:Y:S01]  /*0260*/  LOP3.LUT R43, R8, 0x1c, RZ, 0xc0, !PT ;  /* 0x0000001c082b7812 */ /* 0x000fe200078ec0ff */
[----:B------:R-:W-:Y:S01]  /*0270*/  IMAD.U32 R37, RZ, RZ, UR5 ;  /* 0x00000005ff257e24 */ /* 0x000fe2000f8e00ff */
[----:B---3--:R-:W-:Y:S01]  /*0280*/  UPRMT UR8, UR10, 0x654, UR8 ;  /* 0x000006540a087896 */ /* 0x008fe20008000008 */
[C---:B-1----:R-:W-:Y:S01]  /*0290*/  LOP3.LUT R7, R3.reuse, 0x600, RZ, 0xfc, !PT ;  /* 0x0000060003077812 */ /* 0x042fe200078efcff */
[----:B------:R-:W-:Y:S01]  /*02a0*/  IMAD R11, R10, 0x2000, R9 ;  /* 0x000020000a0b7824 */ /* 0x000fe200078e0209 */
[----:B------:R-:W-:Y:S01]  /*02b0*/  LOP3.LUT R6, R3, 0x200, RZ, 0xfc, !PT ;  /* 0x0000020003067812 */ /* 0x000fe200078efcff */
[----:B------:R-:W-:Y:S01]  /*02c0*/  UIADD3 UR6, -UR6, UR9, URZ ;  /* 0x0000000906067290 */ /* 0x000fe2000fffe13f */
[----:B------:R-:W-:Y:S01]  /*02d0*/  SHF.R.U32.HI R7, RZ, 0x5, R7 ;  /* 0x00000005ff077819 */ /* 0x000fe20000011607 */
[----:B------:R-:W-:Y:S01]  /*02e0*/  USHF.L.U32 UR7, UR7, 0xc, URZ ;  /* 0x0000000c07077899 */ /* 0x000fe2000800063f */
[----:B------:R-:W-:Y:S01]  /*02f0*/  SHF.R.U32.HI R41, RZ, 0x5, R6 ;  /* 0x00000005ff297819 */ /* 0x000fe20000011606 */
[--C-:B------:R-:W-:Y:S01]  /*0300*/  IMAD.WIDE.U32 R44, R45, 0x8, R36.reuse ;  /* 0x000000082d2c7825 */ /* 0x100fe200078e0024 */
[----:B------:R-:W-:Y:S01]  /*0310*/  SGXT.U32 R39, R7, 0x5 ;  /* 0x000000050727781a */ /* 0x000fe20000000000 */
[----:B------:R-:W-:Y:S01]  /*0320*/  USHF.L.U32 UR6, UR6, 0x3, URZ ;  /* 0x0000000306067899 */ /* 0x000fe2000800063f */
[----:B------:R-:W-:Y:S01]  /*0330*/  LOP3.LUT R7, R56, 0x1e, RZ, 0xc0, !PT ;  /* 0x0000001e38077812 */ /* 0x000fe200078ec0ff */
[----:B------:R-:W-:Y:S01]  /*0340*/  IMAD.WIDE.U32 R42, R43, 0x8, R36 ;  /* 0x000000082b2a7825 */ /* 0x000fe200078e0024 */
[----:B------:R-:W-:Y:S01]  /*0350*/  USHF.R.S32.HI UR10, URZ, 0x1f, UR7 ;  /* 0x0000001f3f0a7899 */ /* 0x000fe20008011407 */
[----:B------:R-:W-:-:S02]  /*0360*/  CS2R R8, SRZ ;  /* 0x0000000000087805 */ /* 0x000fc4000001ff00 */
[----:B------:R-:W-:Y:S01]  /*0370*/  LEA R56, R56, UR8, 0x4 ;  /* 0x0000000838387c11 */ /* 0x000fe2000f8e20ff */
[--C-:B------:R-:W-:Y:S01]  /*0380*/  IMAD.WIDE.U32 R40, R41, 0x8, R36.reuse ;  /* 0x0000000829287825 */ /* 0x100fe200078e0024 */
[----:B------:R-:W-:Y:S02]  /*0390*/  USHF.L.U32 UR15, UR7, 0x2, URZ ;  /* 0x00000002070f7899 */ /* 0x000fe4000800063f */
[----:B------:R-:W-:Y:S01]  /*03a0*/  UIMAD.WIDE UR4, UR6, 0x8, UR4 ;  /* 0x00000008060478a5 */ /* 0x000fe2000f8e0204 */
[----:B------:R-:W-:Y:S01]  /*03b0*/  IMAD.WIDE.U32 R38, R39, 0x8, R36 ;  /* 0x0000000827267825 */ /* 0x000fe200078e0024 */
[----:B------:R-:W-:-:S03]  /*03c0*/  USHF.L.U64.HI UR10, UR7, 0x2, UR10 ;  /* 0x00000002070a7899 */ /* 0x000fc6000801020a */
[----:B----4-:R-:W-:Y:S01]  /*03d0*/  IMAD.WIDE R4, R11, 0x4, R4 ;  /* 0x000000040b047825 */ /* 0x010fe200078e0204 */
[----:B------:R-:W-:-:S03]  /*03e0*/  CS2R R10, SRZ ;  /* 0x00000000000a7805 */ /* 0x000fc6000001ff00 */
[----:B------:R-:W-:Y:S01]  /*03f0*/  IMAD.WIDE.U32 R36, R7, 0x8, R36 ;  /* 0x0000000807247825 */ /* 0x000fe200078e0024 */
[----:B------:R-:W-:-:S07]  /*0400*/  CS2R R6, SRZ ;  /* 0x0000000000067805 */ /* 0x000fce000001ff00 */
.L_x_1:
[----:B------:R-:W-:Y:S02]  /*0410*/  CS2R R30, SRZ ;  /* 0x00000000001e7805 */ /* 0x000fe4000001ff00 */
[----:B------:R-:W-:Y:S02]  /*0420*/  CS2R R28, SRZ ;  /* 0x00000000001c7805 */ /* 0x000fe4000001ff00 */
[----:B------:R-:W-:Y:S01]  /*0430*/  MOV R32, UR4 ;  /* 0x0000000400207c02 */ /* 0x000fe20008000f00 */
[----:B------:R-:W-:Y:S01]  /*0440*/  IMAD.U32 R33, RZ, RZ, UR5 ;  /* 0x00000005ff217e24 */ /* 0x000fe2000f8e00ff */
[----:B------:R-:W-:Y:S01]  /*0450*/  CS2R R58, SRZ ;  /* 0x00000000003a7805 */ /* 0x000fe2000001ff00 */
[----:B------:R-:W-:Y:S02]  /*0460*/  IMAD.U32 R34, RZ, RZ, UR4 ;  /* 0x00000004ff227e24 */ /* 0x000fe4000f8e00ff */
[----:B------:R-:W-:Y:S01]  /*0470*/  IMAD.U32 R35, RZ, RZ, UR5 ;  /* 0x00000005ff237e24 */ /* 0x000fe2000f8e00ff */
[----:B------:R-:W2:Y:S01]  /*0480*/  @!P0 LDG.E.EL.64 R30, desc[UR12][R32.64] ;  /* 0x0000000c201e8981 */ /* 0x000ea2000c2e1b00 */
[----:B------:R-:W-:-:S02]  /*0490*/  IMAD.U32 R26, RZ, RZ, UR4 ;  /* 0x00000004ff1a7e24 */ /* 0x000fc4000f8e00ff */
[----:B------:R-:W-:Y:S01]  /*04a0*/  IMAD.U32 R27, RZ, RZ, UR5 ;  /* 0x00000005ff1b7e24 */ /* 0x000fe2000f8e00ff */
[----:B------:R-:W3:Y:S01]  /*04b0*/  @!P0 LDG.E.EL.64 R28, desc[UR12][R34.64+0x8] ;  /* 0x0000080c221c8981 */ /* 0x000ee2000c2e1b00 */
[----:B------:R-:W-:-:S03]  /*04c0*/  CS2R R52, SRZ ;  /* 0x0000000000347805 */ /* 0x000fc6000001ff00 */
[----:B------:R2:W4:Y:S01]  /*04d0*/  @!P0 LDG.E.EL.64 R58, desc[UR12][R26.64] ;  /* 0x0000000c1a3a8981 */ /* 0x000522000c2e1b00 */
[----:B------:R-:W-:Y:S02]  /*04e0*/  IMAD.U32 R60, RZ, RZ, UR4 ;  /* 0x00000004ff3c7e24 */ /* 0x000fe4000f8e00ff */
[----:B------:R-:W-:Y:S01]  /*04f0*/  IMAD.U32 R61, RZ, RZ, UR5 ;  /* 0x00000005ff3d7e24 */ /* 0x000fe2000f8e00ff */
[----:B------:R-:W4:Y:S04]  /*0500*/  LDG.E.EL.64 R24, desc[UR12][R44.64] ;  /* 0x0000000c2c187981 */ /* 0x000f28000c2e1b00 */
[----:B------:R-:W4:Y:S04]  /*0510*/  LDG.E.EL.64 R22, desc[UR12][R40.64] ;  /* 0x0000000c28167981 */ /* 0x000f28000c2e1b00 */
[----:B------:R-:W4:Y:S04]  /*0520*/  @!P0 LDG.E.EL.64 R52, desc[UR12][R60.64+0x8] ;  /* 0x0000080c3c348981 */ /* 0x000f28000c2e1b00 */
[----:B------:R-:W4:Y:S04]  /*0530*/  LDG.E.EL.64 R20, desc[UR12][R38.64] ;  /* 0x0000000c26147981 */ /* 0x000f28000c2e1b00 */
[----:B------:R-:W4:Y:S04]  /*0540*/  LDG.E.EL.128 R12, desc[UR12][R42.64] ;  /* 0x0000000c2a0c7981 */ /* 0x000f28000c2e1d00 */
[----:B------:R-:W4:Y:S01]  /*0550*/  LDG.E.EL.128 R16, desc[UR12][R36.64] ;  /* 0x0000000c24107981 */ /* 0x000f22000c2e1d00 */
[----:B------:R-:W-:Y:S01]  /*0560*/  LEA R57, R3, UR8, 0x3 ;  /* 0x0000000803397c11 */ /* 0x000fe2000f8e18ff */
[----:B------:R-:W-:Y:S01]  /*0570*/  BAR.SYNC.DEFER_BLOCKING 0x0 ;  /* 0x0000000000007b1d */ /* 0x000fe20000010000 */
[----:B--2---:R-:W-:-:S02]  /*0580*/  SEL R26, R31, RZ, !P0 ;  /* 0x000000ff1f1a7207 */ /* 0x004fc40004000000 */
[----:B---3--:R-:W-:Y:S02]  /*0590*/  SEL R51, R29, RZ, !P0 ;  /* 0x000000ff1d337207 */ /* 0x008fe40004000000 */
[----:B------:R-:W-:Y:S02]  /*05a0*/  SHF.R.U32.HI R50, RZ, 0x1b, R26 ;  /* 0x0000001bff327819 */ /* 0x000fe4000001161a */
[----:B----4-:R-:W-:Y:S02]  /*05b0*/  SEL R27, R58, RZ, !P0 ;  /* 0x000000ff3a1b7207 */ /* 0x010fe40004000000 */
[----:B------:R-:W-:Y:S02]  /*05c0*/  SHF.R.U32.HI R31, RZ, 0x1b, R51 ;  /* 0x0000001bff1f7819 */ /* 0x000fe40000011633 */
[----:B------:R-:W-:Y:S02]  /*05d0*/  SEL R58, R59, RZ, !P0 ;  /* 0x000000ff3b3a7207 */ /* 0x000fe40004000000 */
[----:B------:R-:W-:-:S02]  /*05e0*/  SEL R33, R30, RZ, !P0 ;  /* 0x000000ff1e217207 */ /* 0x000fc40004000000 */
[----:B------:R-:W-:Y:S02]  /*05f0*/  SEL R30, R28, RZ, !P0 ;  /* 0x000000ff1c1e7207 */ /* 0x000fe40004000000 */
[----:B------:R-:W-:Y:S02]  /*0600*/  LOP3.LUT R50, R50, 0x10, RZ, 0xc0, !PT ;  /* 0x0000001032327812 */ /* 0x000fe400078ec0ff */
[----:B------:R-:W-:Y:S02]  /*0610*/  LOP3.LUT R31, R31, 0x10, RZ, 0xc0, !PT ;  /* 0x000000101f1f7812 */ /* 0x000fe400078ec0ff */
[----:B------:R-:W-:Y:S02]  /*0620*/  SHF.R.U32.HI R29, RZ, 0x1b, R58 ;  /* 0x0000001bff1d7819 */ /* 0x000fe4000001163a */
[----:B------:R-:W-:Y:S02]  /*0630*/  IADD3 R50, P2, R50, R33, RZ ;  /* 0x0000002132327210 */ /* 0x000fe40007f5e0ff */
[----:B------:R-:W-:-:S02]  /*0640*/  IADD3 R31, P1, R31, R30, RZ ;  /* 0x0000001e1f1f7210 */ /* 0x000fc40007f3e0ff */
[----:B------:R-:W-:Y:S02]  /*0650*/  LOP3.LUT R28, R29, 0x10, RZ, 0xc0, !PT ;  /* 0x000000101d1c7812 */ /* 0x000fe400078ec0ff */
[----:B------:R-:W-:Y:S02]  /*0660*/  SHF.R.U32.HI R35, RZ, 0x1b, R25 ;  /* 0x0000001bff237819 */ /* 0x000fe40000011619 */
[----:B------:R-:W-:Y:S02]  /*0670*/  SHF.R.U32.HI R33, RZ, 0x1b, R23 ;  /* 0x0000001bff217819 */ /* 0x000fe40000011617 */
[----:B------:R-:W-:Y:S02]  /*0680*/  SEL R30, R52, RZ, !P0 ;  /* 0x000000ff341e7207 */ /* 0x000fe40004000000 */
[----:B------:R-:W-:Y:S02]  /*0690*/  SEL R52, R53, RZ, !P0 ;  /* 0x000000ff35347207 */ /* 0x000fe40004000000 */
[----:B------:R-:W-:-:S02]  /*06a0*/  SHF.R.U32.HI R29, RZ, 0x1b, R21 ;  /* 0x0000001bff1d7819 */ /* 0x000fc40000011615 */
[----:B------:R-:W-:Y:S02]  /*06b0*/  LOP3.LUT R35, R35, 0x10, RZ, 0xc0, !PT ;  /* 0x0000001023237812 */ /* 0x000fe400078ec0ff */
[----:B------:R-:W-:Y:S02]  /*06c0*/  LOP3.LUT R33, R33, 0x10, RZ, 0xc0, !PT ;  /* 0x0000001021217812 */ /* 0x000fe400078ec0ff */
[----:B------:R-:W-:Y:S02]  /*06d0*/  SHF.R.U32.HI R32, RZ, 0x1b, R52 ;  /* 0x0000001bff207819 */ /* 0x000fe40000011634 */
[----:B------:R-:W-:Y:S02]  /*06e0*/  LOP3.LUT R29, R29, 0x10, RZ, 0xc0, !PT ;  /* 0x000000101d1d7812 */ /* 0x000fe400078ec0ff */
[----:B------:R-:W-:Y:S02]  /*06f0*/  IADD3 R27, P3, R28, R27, RZ ;  /* 0x0000001b1c1b7210 */ /* 0x000fe40007f7e0ff */
[----:B------:R-:W-:-:S02]  /*0700*/  IADD3 R24, P5, R24, R35, RZ ;  /* 0x0000002318187210 */ /* 0x000fc40007fbe0ff */
[----:B------:R-:W-:Y:S02]  /*0710*/  IADD3 R28, P6, R22, R33, RZ ;  /* 0x00000021161c7210 */ /* 0x000fe40007fde0ff */
[----:B------:R-:W-:Y:S02]  /*0720*/  LOP3.LUT R33, R32, 0x10, RZ, 0xc0, !PT ;  /* 0x0000001020217812 */ /* 0x000fe400078ec0ff */
[----:B------:R-:W-:Y:S02]  /*0730*/  IADD3 R22, P4, R20, R29, RZ ;  /* 0x0000001d14167210 */ /* 0x000fe40007f9e0ff */
[----:B------:R-:W-:Y:S01]  /*0740*/  IADD3.X R25, RZ, R25, RZ, P5, !PT ;  /* 0x00000019ff197210 */ /* 0x000fe20002ffe4ff */
[----:B------:R-:W-:Y:S01]  /*0750*/  IMAD.X R23, RZ, RZ, R23, P6 ;  /* 0x000000ffff177224 */ /* 0x000fe200030e0617 */
[----:B------:R-:W-:Y:S01]  /*0760*/  IADD3 R30, P5, R33, R30, RZ ;  /* 0x0000001e211e7210 */ /* 0x000fe20007fbe0ff */
[----:B------:R-:W-:Y:S01]  /*0770*/  IMAD.X R33, RZ, RZ, R21, P4 ;  /* 0x000000ffff217224 */ /* 0x000fe200020e0615 */
[----:B------:R-:W-:Y:S01]  /*0780*/  SHF.L.U64.HI R35, R24, 0x4, R25 ;  /* 0x0000000418237819 */ /* 0x000fe20000010219 */
[C---:B------:R-:W-:Y:S01]  /*0790*/  IMAD.SHL.U32 R20, R28.reuse, 0x10, RZ ;  /* 0x000000101c147824 */ /* 0x040fe200078e00ff */
[----:B------:R-:W-:Y:S01]  /*07a0*/  SHF.L.U64.HI R21, R28, 0x4, R23 ;  /* 0x000000041c157819 */ /* 0x000fe20000010217 */
[----:B------:R-:W-:Y:S01]  /*07b0*/  IMAD.SHL.U32 R32, R22, 0x10, RZ ;  /* 0x0000001016207824 */ /* 0x000fe200078e00ff */
[----:B------:R-:W-:-:S02]  /*07c0*/  SHF.L.U32 R34, R24, 0x4, RZ ;  /* 0x0000000418227819 */ /* 0x000fc400000006ff */
[----:B------:R-:W-:Y:S01]  /*07d0*/  SHF.L.U64.HI R33, R22, 0x4, R33 ;  /* 0x0000000416217819 */ /* 0x000fe20000010221 */
[----:B------:R-:W-:Y:S04]  /*07e0*/  STS.64 [R57+0x1000], R20 ;  /* 0x0010001439007388 */ /* 0x000fe80000000a00 */
[----:B------:R-:W-:Y:S04]  /*07f0*/  STS.64 [R57], R34 ;  /* 0x0000002239007388 */ /* 0x000fe80000000a00 */
[----:B------:R1:W-:Y:S04]  /*0800*/  STS.64 [R57+0x2000], R34 ;  /* 0x0020002239007388 */ /* 0x0003e80000000a00 */
[----:B------:R-:W-:Y:S01]  /*0810*/  STS.64 [R57+0x3000], R32 ;  /* 0x0030002039007388 */ /* 0x000fe20000000a00 */
[----:B------:R-:W-:-:S02]  /*0820*/  IMAD.SHL.U32 R23, R2, 0x4, RZ ;  /* 0x0000000402177824 */ /* 0x000fc400078e00ff */
[----:B------:R-:W-:-:S03]  /*0830*/  IMAD.X R28, RZ, RZ, R58, P3 ;  /* 0x000000ffff1c7224 */ /* 0x000fc600018e063a */
[----:B------:R-:W-:-:S04]  /*0840*/  LOP3.LUT R23, R23, 0x7fc, RZ, 0xc0, !PT ;  /* 0x000007fc17177812 */ /* 0x000fc800078ec0ff */
[----:B------:R-:W-:Y:S01]  /*0850*/  LEA R60, R23, UR8, 0x3 ;  /* 0x00000008173c7c11 */ /* 0x000fe2000f8e18ff */
[----:B------:R-:W-:Y:S01]  /*0860*/  BAR.SYNC.DEFER_BLOCKING 0x0 ;  /* 0x0000000000007b1d */ /* 0x000fe20000010000 */
[C---:B------:R-:W-:Y:S01]  /*0870*/  SHF.L.U64.HI R29, R27.reuse, 0x8, R28 ;  /* 0x000000081b1d7819 */ /* 0x040fe2000001021c */
[----:B------:R-:W-:Y:S02]  /*0880*/  IMAD.SHL.U32 R28, R27, 0x100, RZ ;  /* 0x000001001b1c7824 */ /* 0x000fe400078e00ff */
[----:B------:R-:W-:Y:S01]  /*0890*/  IMAD.X R59, RZ, RZ, R26, P2 ;  /* 0x000000ffff3b7224 */ /* 0x000fe200010e061a */
[----:B-1----:R-:W-:Y:S01]  /*08a0*/  IADD3.X R34, RZ, R51, RZ, P1, !PT ;  /* 0x00000033ff227210 */ /* 0x002fe20000ffe4ff */
[----:B------:R-:W-:Y:S01]  /*08b0*/  IMAD.X R53, RZ, RZ, R52, P5 ;  /* 0x000000ffff357224 */ /* 0x000fe200028e0634 */
[----:B------:R-:W1:Y:S04]  /*08c0*/  LDS.128 R20, [R60] ;  /* 0x000000003c147984 */ /* 0x000e680000000c00 */
[----:B------:R-:W2:Y:S01]  /*08d0*/  LDS.128 R24, [R60+0x10] ;  /* 0x000010003c187984 */ /* 0x000ea20000000c00 */
[----:B------:R-:W-:Y:S01]  /*08e0*/  BAR.SYNC.DEFER_BLOCKING 0x0 ;  /* 0x0000000000007b1d */ /* 0x000fe20000010000 */
[C---:B------:R-:W-:Y:S01]  /*08f0*/  SHF.L.U64.HI R59, R50.reuse, 0x8, R59 ;  /* 0x00000008323b7819 */ /* 0x040fe2000001023b */
[----:B------:R-:W-:Y:S01]  /*0900*/  IMAD.SHL.U32 R58, R50, 0x100, RZ ;  /* 0x00000100323a7824 */ /* 0x000fe200078e00ff */
[C---:B------:R-:W-:Y:S01]  /*0910*/  SHF.L.U64.HI R51, R31.reuse, 0x8, R34 ;  /* 0x000000081f337819 */ /* 0x040fe20000010222 */
[----:B------:R-:W-:Y:S01]  /*0920*/  IMAD.SHL.U32 R50, R31, 0x100, RZ ;  /* 0x000001001f327824 */ /* 0x000fe200078e00ff */
[C---:B------:R-:W-:Y:S01]  /*0930*/  SHF.L.U64.HI R53, R30.reuse, 0x8, R53 ;  /* 0x000000081e357819 */ /* 0x040fe20000010235 */
[----:B------:R-:W-:Y:S01]  /*0940*/  IMAD.SHL.U32 R52, R30, 0x100, RZ ;  /* 0x000001001e347824 */ /* 0x000fe200078e00ff */
[----:B------:R-:W-:Y:S04]  /*0950*/  STS.64 [R57], R28 ;  /* 0x0000001c39007388 */ /* 0x000fe80000000a00 */
[----:B------:R-:W-:Y:S04]  /*0960*/  STS.64 [R57+0x1000], R58 ;  /* 0x0010003a39007388 */ /* 0x000fe80000000a00 */
[----:B------:R3:W-:Y:S04]  /*0970*/  STS.64 [R57+0x2000], R50 ;  /* 0x0020003239007388 */ /* 0x0007e80000000a00 */
[----:B------:R4:W-:Y:S01]  /*0980*/  STS.64 [R57+0x3000], R52 ;  /* 0x0030003439007388 */ /* 0x0009e20000000a00 */
[----:B------:R-:W-:Y:S01]  /*0990*/  BAR.SYNC.DEFER_BLOCKING 0x0 ;  /* 0x0000000000007b1d */ /* 0x000fe20000010000 */
[----:B---3--:R-:W-:-:S02]  /*09a0*/  SHF.R.U32.HI R50, RZ, 0x19, R13 ;  /* 0x00000019ff327819 */ /* 0x008fc4000001160d */
[----:B----4-:R-:W-:-:S03]  /*09b0*/  LEA R52, P1, R12, UR16, 0x2 ;  /* 0x000000100c347c11 */ /* 0x010fc6000f8210ff */
[----:B------:R-:W3:Y:S04]  /*09c0*/  LDS.128 R28, [R60] ;  /* 0x000000003c1c7984 */ /* 0x000ee80000000c00 */
[----:B------:R-:W4:Y:S01]  /*09d0*/  LDS.128 R32, [R60+0x10] ;  /* 0x000010003c207984 */ /* 0x000f220000000c00 */
[----:B------:R-:W-:Y:S02]  /*09e0*/  LEA.HI.X R61, R12, UR17, R13, 0x2, P1 ;  /* 0x000000110c3d7c11 */ /* 0x000fe400088f140d */
[----:B------:R-:W-:Y:S01]  /*09f0*/  SHF.R.U32.HI R12, RZ, 0x19, R15 ;  /* 0x00000019ff0c7819 */ /* 0x000fe2000001160f */
[----:B------:R-:W-:Y:S01]  /*0a00*/  BAR.SYNC.DEFER_BLOCKING 0x0 ;  /* 0x0000000000007b1d */ /* 0x000fe20000010000 */
[----:B------:R-:W-:Y:S02]  /*0a10*/  LEA R53, P1, R14, UR16, 0x2 ;  /* 0x000000100e357c11 */ /* 0x000fe4000f8210ff */
[----:B------:R-:W-:-:S02]  /*0a20*/  LOP3.LUT R13, R50, 0x40, RZ, 0xc0, !PT ;  /* 0x00000040320d7812 */ /* 0x000fc400078ec0ff */
[----:B------:R-:W-:Y:S02]  /*0a30*/  LOP3.LUT R12, R12, 0x40, RZ, 0xc0, !PT ;  /* 0x000000400c0c7812 */ /* 0x000fe400078ec0ff */
[----:B------:R-:W-:Y:S02]  /*0a40*/  LEA.HI.X R14, R14, UR17, R15, 0x2, P1 ;  /* 0x000000110e0e7c11 */ /* 0x000fe400088f140f */
[----:B------:R-:W-:Y:S02]  /*0a50*/  IADD3 R51, P1, R13, R52, RZ ;  /* 0x000000340d337210 */ /* 0x000fe40007f3e0ff */
[----:B------:R-:W-:Y:S02]  /*0a60*/  LEA R13, P3, R16, UR16, 0x2 ;  /* 0x00000010100d7c11 */ /* 0x000fe4000f8610ff */
[----:B------:R-:W-:Y:S02]  /*0a70*/  SHF.R.U32.HI R50, RZ, 0x19, R17 ;  /* 0x00000019ff327819 */ /* 0x000fe40000011611 */
[----:B------:R-:W-:-:S02]  /*0a80*/  IADD3 R15, P2, R12, R53, RZ ;  /* 0x000000350c0f7210 */ /* 0x000fc40007f5e0ff */
[----:B------:R-:W-:Y:S02]  /*0a90*/  LEA R12, P4, R18, UR16, 0x2 ;  /* 0x00000010120c7c11 */ /* 0x000fe4000f8810ff */
[----:B------:R-:W-:Y:S02]  /*0aa0*/  LEA.HI.X R16, R16, UR17, R17, 0x2, P3 ;  /* 0x0000001110107c11 */ /* 0x000fe400098f1411 */
[----:B------:R-:W-:Y:S02]  /*0ab0*/  LOP3.LUT R50, R50, 0x40, RZ, 0xc0, !PT ;  /* 0x0000004032327812 */ /* 0x000fe400078ec0ff */
[--C-:B------:R-:W-:Y:S01]  /*0ac0*/  SHF.R.U32.HI R17, RZ, 0x19, R19.reuse ;  /* 0x00000019ff117819 */ /* 0x100fe20000011613 */
[----:B------:R-:W-:Y:S01]  /*0ad0*/  IMAD.X R53, RZ, RZ, R14, P2 ;  /* 0x000000ffff357224 */ /* 0x000fe200010e060e */
[----:B------:R-:W-:Y:S02]  /*0ae0*/  LEA.HI.X R18, R18, UR17, R19, 0x2, P4 ;  /* 0x0000001112127c11 */ /* 0x000fe4000a0f1413 */
[----:B------:R-:W-:-:S02]  /*0af0*/  IADD3.X R57, RZ, R61, RZ, P1, !PT ;  /* 0x0000003dff397210 */ /* 0x000fc40000ffe4ff */
[----:B-1----:R-:W-:Y:S02]  /*0b00*/  LEA R51, P1, R20, R51, 0x2 ;  /* 0x0000003314337211 */ /* 0x002fe400078210ff */
[----:B------:R-:W-:Y:S02]  /*0b10*/  IADD3 R19, P3, R50, R13, RZ ;  /* 0x0000000d32137210 */ /* 0x000fe40007f7e0ff */
[----:B------:R-:W-:Y:S02]  /*0b20*/  LOP3.LUT R17, R17, 0x40, RZ, 0xc0, !PT ;  /* 0x0000004011117812 */ /* 0x000fe400078ec0ff */
[----:B------:R-:W-:Y:S02]  /*0b30*/  LEA R15, P2, R22, R15, 0x2 ;  /* 0x0000000f160f7211 */ /* 0x000fe400078410ff */
[----:B------:R-:W-:Y:S01]  /*0b40*/  LEA.HI.X R57, R20, R57, R21, 0x2, P1 ;  /* 0x0000003914397211 */ /* 0x000fe200008f1415 */
[----:B------:R-:W-:Y:S01]  /*0b50*/  IMAD.X R21, RZ, RZ, R16, P3 ;  /* 0x000000ffff157224 */ /* 0x000fe200018e0610 */
[----:B------:R-:W-:-:S02]  /*0b60*/  IADD3 R13, P4, R17, R12, RZ ;  /* 0x0000000c110d7210 */ /* 0x000fc40007f9e0ff */
[----:B------:R-:W-:Y:S02]  /*0b70*/  LEA.HI.X R23, R22, R53, R23, 0x2, P2 ;  /* 0x0000003516177211 */ /* 0x000fe400010f1417 */
[----:B--2---:R-:W-:Y:S01]  /*0b80*/  LEA R19, P2, R24, R19, 0x2 ;  /* 0x0000001318137211 */ /* 0x004fe200078410ff */
[----:B------:R-:W-:Y:S01]  /*0b90*/  IMAD.X R17, RZ, RZ, R18, P4 ;  /* 0x000000ffff117224 */ /* 0x000fe200020e0612 */
[----:B---3--:R-:W-:Y:S02]  /*0ba0*/  LEA R51, P1, R28, R51, 0x2 ;  /* 0x000000331c337211 */ /* 0x008fe400078210ff */
[----:B------:R-:W-:Y:S02]  /*0bb0*/  LEA.HI.X R25, R24, R21, R25, 0x2, P2 ;  /* 0x0000001518197211 */ /* 0x000fe400010f1419 */
[----:B------:R-:W-:Y:S02]  /*0bc0*/  LEA R13, P3, R26, R13, 0x2 ;  /* 0x0000000d1a0d7211 */ /* 0x000fe400078610ff */
[----:B------:R-:W-:-:S02]  /*0bd0*/  LEA R15, P2, R30, R15, 0x2 ;  /* 0x0000000f1e0f7211 */ /* 0x000fc400078410ff */
[----:B------:R-:W-:Y:S02]  /*0be0*/  LEA.HI.X R28, R28, R57, R29, 0x2, P1 ;  /* 0x000000391c1c7211 */ /* 0x000fe400008f141d */
[----:B------:R-:W-:Y:S02]  /*0bf0*/  LEA.HI.X R27, R26, R17, R27, 0x2, P3 ;  /* 0x000000111a1b7211 */ /* 0x000fe400018f141b */
[----:B----4-:R-:W-:Y:S02]  /*0c00*/  LEA R24, P1, R32, R19, 0x2 ;  /* 0x0000001320187211 */ /* 0x010fe400078210ff */
[----:B------:R-:W-:Y:S02]  /*0c10*/  LEA.HI.X R30, R30, R23, R31, 0x2, P2 ;  /* 0x000000171e1e7211 */ /* 0x000fe400010f141f */
[----:B------:R-:W-:Y:S01]  /*0c20*/  LEA R26, P2, R34, R13, 0x2 ;  /* 0x0000000d221a7211 */ /* 0x000fe200078410ff */
[----:B------:R-:W-:Y:S01]  /*0c30*/  IMAD.SHL.U32 R16, R2, 0x4, RZ ;  /* 0x0000000402107824 */ /* 0x000fe200078e00ff */
[----:B------:R-:W-:-:S02]  /*0c40*/  LEA.HI.X R32, R32, R25, R33, 0x2, P1 ;  /* 0x0000001920207211 */ /* 0x000fc400008f1421 */
[----:B------:R-:W-:Y:S02]  /*0c50*/  IADD3 R14, P1, R51, UR15, RZ ;  /* 0x0000000f330e7c10 */ /* 0x000fe4000ff3e0ff */
[----:B------:R-:W-:Y:S02]  /*0c60*/  LEA.HI.X R34, R34, R27, R35, 0x2, P2 ;  /* 0x0000001b22227211 */ /* 0x000fe400010f1423 */
[----:B------:R-:W-:Y:S02]  /*0c70*/  IADD3 R20, P2, R15, UR15, RZ ;  /* 0x0000000f0f147c10 */ /* 0x000fe4000ff5e0ff */
[----:B------:R-:W-:Y:S02]  /*0c80*/  LOP3.LUT R12, R16, 0x7fc, RZ, 0xc0, !PT ;  /* 0x000007fc100c7812 */ /* 0x000fe400078ec0ff */
[----:B------:R-:W-:Y:S02]  /*0c90*/  IADD3.X R15, R28, UR10, RZ, P1, !PT ;  /* 0x0000000a1c0f7c10 */ /* 0x000fe40008ffe4ff */
[----:B------:R-:W-:-:S02]  /*0ca0*/  IADD3 R24, P1, R24, UR15, RZ ;  /* 0x0000000f18187c10 */ /* 0x000fc4000ff3e0ff */
[----:B------:R-:W-:Y:S02]  /*0cb0*/  IADD3.X R21, R30, UR10, RZ, P2, !PT ;  /* 0x0000000a1e157c10 */ /* 0x000fe400097fe4ff */
[----:B------:R-:W-:Y:S02]  /*0cc0*/  IADD3 R26, P2, R26, UR15, RZ ;  /* 0x0000000f1a1a7c10 */ /* 0x000fe4000ff5e0ff */
[----:B------:R-:W-:Y:S02]  /*0cd0*/  LEA R17, R12, UR8, 0x4 ;  /* 0x000000080c117c11 */ /* 0x000fe4000f8e20ff */
[----:B------:R-:W-:Y:S02]  /*0ce0*/  IADD3.X R25, R32, UR10, RZ, P1, !PT ;  /* 0x0000000a20197c10 */ /* 0x000fe40008ffe4ff */
[----:B------:R-:W-:Y:S01]  /*0cf0*/  IADD3.X R27, R34, UR10, RZ, P2, !PT ;  /* 0x0000000a221b7c10 */ /* 0x000fe200097fe4ff */
[----:B------:R1:W-:Y:S04]  /*0d00*/  STS.64 [R17], R14 ;  /* 0x0000000e11007388 */ /* 0x0003e80000000a00 */
[----:B------:R-:W-:Y:S04]  /*0d10*/  STS.64 [R17+0x10], R20 ;  /* 0x0000101411007388 */ /* 0x000fe80000000a00 */
[----:B------:R-:W-:Y:S04]  /*0d20*/  STS.64 [R56], R24 ;  /* 0x0000001838007388 */ /* 0x000fe80000000a00 */
[----:B------:R-:W-:Y:S01]  /*0d30*/  STS.64 [R17+0x30], R26 ;  /* 0x0000301a11007388 */ /* 0x000fe20000000a00 */
[----:B------:R-:W-:-:S02]  /*0d40*/  LOP3.LUT R13, R3, 0x200, RZ, 0xfc, !PT ;  /* 0x00000200030d7812 */ /* 0x000fc400078efcff */
[----:B------:R-:W-:Y:S02]  /*0d50*/  LOP3.LUT R18, R3, 0x600, RZ, 0xfc, !PT ;  /* 0x0000060003127812 */ /* 0x000fe400078efcff */
[----:B------:R-:W-:Y:S01]  /*0d60*/  LEA R28, R13, UR8, 0x4 ;  /* 0x000000080d1c7c11 */ /* 0x000fe2000f8e20ff */
[----:B------:R-:W-:Y:S01]  /*0d70*/  BAR.SYNC.DEFER_BLOCKING 0x0 ;  /* 0x0000000000007b1d */ /* 0x000fe20000010000 */
[----:B-1----:R-:W-:Y:S02]  /*0d80*/  LEA R14, R18, UR8, 0x4 ;  /* 0x00000008120e7c11 */ /* 0x002fe4000f8e20ff */
[----:B------:R-:W-:-:S03]  /*0d90*/  LEA R30, R3, UR8, 0x4 ;  /* 0x00000008031e7c11 */ /* 0x000fc6000f8e20ff */
[----:B------:R1:W2:Y:S04]  /*0da0*/  LDS.64 R20, [R28] ;  /* 0x000000001c147984 */ /* 0x0002a80000000a00 */
[----:B------:R-:W3:Y:S04]  /*0db0*/  LDS.64 R18, [R30] ;  /* 0x000000001e127984 */ /* 0x000ee80000000a00 */
[----:B------:R-:W4:Y:S04]  /*0dc0*/  LDS.64 R22, [R30+0x4000] ;  /* 0x004000001e167984 */ /* 0x000f280000000a00 */
[----:B------:R-:W4:Y:S01]  /*0dd0*/  LDS.64 R14, [R14] ;  /* 0x000000000e0e7984 */ /* 0x000f220000000a00 */
[----:B------:R-:W-:Y:S01]  /*0de0*/  HFMA2.MMA R13, -RZ, RZ, 0, 0 ;  /* 0x00000000ff0d7435 */ /* 0x000fe200000001ff */
[----:B-1----:R-:W-:Y:S01]  /*0df0*/  CS2R R28, SRZ ;  /* 0x00000000001c7805 */ /* 0x002fe2000001ff00 */
[----:B------:R-:W-:-:S02]  /*0e00*/  IMAD.MOV.U32 R31, RZ, RZ, RZ ;  /* 0x000000ffff1f7224 */ /* 0x000fc400078e00ff */
[----:B------:R-:W-:-:S03]  /*0e10*/  IMAD.MOV.U32 R35, RZ, RZ, RZ ;  /* 0x000000ffff237224 */ /* 0x000fc600078e00ff */
[----:B--2---:R-:W2:Y:S04]  /*0e20*/  @!P0 LDG.E.EL R29, desc[UR12][R20.64] ;  /* 0x0000000c141d8981 */ /* 0x004ea8000c2e1900 */
[----:B---3--:R1:W3:Y:S04]  /*0e30*/  @!P0 LDG.E.EL R13, desc[UR12][R18.64] ;  /* 0x0000000c120d8981 */ /* 0x0082e8000c2e1900 */
[----:B----4-:R2:W4:Y:S04]  /*0e40*/  @!P0 LDG.E.EL R31, desc[UR12][R22.64] ;  /* 0x0000000c161f8981 */ /* 0x010528000c2e1900 */
[----:B0-----:R-:W4:Y:S01]  /*0e50*/  @!P0 LDG.E.EL R35, desc[UR12][R14.64] ;  /* 0x0000000c0e238981 */ /* 0x001f22000c2e1900 */
[----:B------:R-:W-:-:S04]  /*0e60*/  UISETP.NE.U32.AND UP0, UPT, UR11, -0x800, UPT ;  /* 0xfffff8000b00788c */ /* 0x000fc8000bf05070 */
[----:B------:R-:W-:-:S06]  /*0e70*/  UISETP.NE.AND.EX UP0, UPT, UR14, -0x1, UPT, UP0 ;  /* 0xffffffff0e00788c */ /* 0x000fcc000bf05300 */
[----:B------:R-:W-:Y:S02]  /*0e80*/  PLOP3.LUT P1, PT, PT, PT, UP0, 0x80, 0x0 ;  /* 0x000000000000781c */ /* 0x000fe40003f2f008 */
[----:B-1----:R-:W-:Y:S02]  /*0e90*/  LEA R19, R3, UR8, 0x2 ;  /* 0x0000000803137c11 */ /* 0x002fe4000f8e10ff */
[----:B------:R-:W-:Y:S01]  /*0ea0*/  LEA R12, R12, UR8, 0x2 ;  /* 0x000000080c0c7c11 */ /* 0x000fe2000f8e10ff */
[----:B------:R-:W-:Y:S01]  /*0eb0*/  IMAD.MOV.U32 R27, RZ, RZ, RZ ;  /* 0x000000ffff1b7224 */ /* 0x000fe200078e00ff */
[----:B------:R-:W-:Y:S01]  /*0ec0*/  CS2R R32, SRZ ;  /* 0x0000000000207805 */ /* 0x000fe2000001ff00 */
[----:B------:R-:W-:Y:S01]  /*0ed0*/  IMAD.MOV.U32 R25, RZ, RZ, 0x3f800000 ;  /* 0x3f800000ff197424 */ /* 0x000fe200078e00ff */
[----:B------:R-:W-:Y:S01]  /*0ee0*/  MOV R24, 0x3f800000 ;  /* 0x3f80000000187802 */ /* 0x000fe20000000f00 */
[----:B------:R-:W-:Y:S02]  /*0ef0*/  IMAD.MOV.U32 R17, RZ, RZ, 0x3f800000 ;  /* 0x3f800000ff117424 */ /* 0x000fe400078e00ff */
[----:B------:R-:W-:-:S02]  /*0f00*/  IMAD.MOV.U32 R18, RZ, RZ, 0x3f800000 ;  /* 0x3f800000ff127424 */ /* 0x000fc400078e00ff */
[--C-:B--2--5:R-:W-:Y:S01]  /*0f10*/  FADD R22, R29, R0.reuse ;  /* 0x000000001d167221 */ /* 0x124fe20000000000 */
[--C-:B---3--:R-:W-:Y:S01]  /*0f20*/  FADD R20, R13, R0.reuse ;  /* 0x000000000d147221 */ /* 0x108fe20000000000 */
[--C-:B----4-:R-:W-:Y:S01]  /*0f30*/  FADD R21, R31, R0.reuse ;  /* 0x000000001f157221 */ /* 0x110fe20000000000 */
[----:B------:R-:W-:Y:S02]  /*0f40*/  FADD R26, R35, R0 ;  /* 0x00000000231a7221 */ /* 0x000fe40000000000 */
[----:B------:R-:W-:Y:S01]  /*0f50*/  IMAD.MOV.U32 R23, RZ, RZ, R20 ;  /* 0x000000ffff177224 */ /* 0x000fe200078e0014 */
[----:B------:R-:W-:Y:S01]  /*0f60*/  MOV R30, R22 ;  /* 0x00000016001e7202 */ /* 0x000fe20000000f00 */
[----:B------:R-:W-:Y:S02]  /*0f70*/  IMAD.MOV.U32 R29, RZ, RZ, R21 ;  /* 0x000000ffff1d7224 */ /* 0x000fe400078e0015 */
[----:B------:R-:W-:Y:S01]  /*0f80*/  IMAD.MOV.U32 R31, RZ, RZ, R26 ;  /* 0x000000ffff1f7224 */ /* 0x000fe200078e001a */
[----:B------:R-:W-:Y:S06]  /*0f90*/  @!P1 BRA `(.L_x_0) ;  /* 0x0000000000e09947 */ /* 0x000fec0003800000 */
[----:B------:R-:W-:Y:S01]  /*0fa0*/  FADD R25, R6, 1 ;  /* 0x3f80000006197421 */ /* 0x000fe20000000000 */
[----:B------:R-:W-:Y:S01]  /*0fb0*/  FADD R13, R20, -R48 ;  /* 0x80000030140d7221 */ /* 0x000fe20000000000 */
[----:B------:R-:W-:Y:S01]  /*0fc0*/  FADD R17, R8, 1 ;  /* 0x3f80000008117421 */ /* 0x000fe20000000000 */
[----:B------:R-:W-:Y:S01]  /*0fd0*/  FADD R24, R7, 1 ;  /* 0x3f80000007187421 */ /* 0x000fe20000000000 */
[----:B------:R-:W-:Y:S01]  /*0fe0*/  FADD R14, R22, -R49 ;  /* 0x80000031160e7221 */ /* 0x000fe20000000000 */
[----:B------:R-:W-:Y:S01]  /*0ff0*/  FMUL R28, R25, 0.25 ;  /* 0x3e800000191c7820 */ /* 0x000fe20000400000 */
[----:B------:R-:W-:Y:S01]  /*1000*/  FMUL R30, R13, 0.25 ;  /* 0x3e8000000d1e7820 */ /* 0x000fe20000400000 */
[----:B------:R-:W-:Y:S01]  /*1010*/  FSETP.GT.AND P6, PT, |R25|, 8.50705917302346158658e+37, PT ;  /* 0x7e8000001900780b */ /* 0x000fe20003fc4200 */
[----:B------:R-:W-:Y:S01]  /*1020*/  FADD R18, R9, 1 ;  /* 0x3f80000009127421 */ /* 0x000fe20000000000 */
[----:B------:R-:W-:Y:S01]  /*1030*/  FSETP.GEU.AND P1, PT, |R25|, 1.175494350822287508e-38, PT ;  /* 0x008000001900780b */ /* 0x000fe20003f2e200 */
[----:B------:R-:W-:Y:S01]  /*1040*/  FMUL R15, R24, 0.25 ;  /* 0x3e800000180f7820 */ /* 0x000fe20000400000 */
[C---:B------:R-:W-:Y:S01]  /*1050*/  FSETP.GEU.AND P5, PT, |R17|.reuse, 1.175494350822287508e-38, PT ;  /* 0x008000001100780b */ /* 0x040fe20003fae200 */
[----:B------:R-:W-:Y:S01]  /*1060*/  FMUL R29, R14, 0.25 ;  /* 0x3e8000000e1d7820 */ /* 0x000fe20000400000 */
[C---:B------:R-:W-:Y:S01]  /*1070*/  FSETP.GEU.AND P2, PT, |R24|.reuse, 1.175494350822287508e-38, PT ;  /* 0x008000001800780b */ /* 0x040fe20003f4e200 */
[----:B------:R-:W-:Y:S01]  /*1080*/  FMUL R32, R17, 0.25 ;  /* 0x3e80000011207820 */ /* 0x000fe20000400000 */
[----:B------:R-:W-:-:S02]  /*1090*/  FSETP.GT.AND P3, PT, |R24|, 8.50705917302346158658e+37, PT ;  /* 0x7e8000001800780b */ /* 0x000fc40003f64200 */
[----:B------:R-:W-:Y:S02]  /*10a0*/  FSEL R28, R28, R25, P6 ;  /* 0x000000191c1c7208 */ /* 0x000fe40003000000 */
[----:B------:R-:W-:Y:S02]  /*10b0*/  FSEL R30, R30, R13, P6 ;  /* 0x0000000d1e1e7208 */ /* 0x000fe40003000000 */
[----:B------:R-:W-:Y:S01]  /*10c0*/  FSETP.GEU.AND P6, PT, |R18|, 1.175494350822287508e-38, PT ;  /* 0x008000001200780b */ /* 0x000fe20003fce200 */
[----:B------:R-:W-:Y:S01]  /*10d0*/  @!P1 FMUL R28, R28, 16777216 ;  /* 0x4b8000001c1c9820 */ /* 0x000fe20000400000 */
[----:B------:R-:W-:Y:S01]  /*10e0*/  FSETP.GT.AND P4, PT, |R17|, 8.50705917302346158658e+37, PT ;  /* 0x7e8000001100780b */ /* 0x000fe20003f84200 */
[----:B------:R-:W-:Y:S01]  /*10f0*/  @!P1 FMUL R30, R30, 16777216 ;  /* 0x4b8000001e1e9820 */ /* 0x000fe20000400000 */
[----:B------:R-:W-:Y:S01]  /*1100*/  FSEL R27, R15, R24, P3 ;  /* 0x000000180f1b7208 */ /* 0x000fe20001800000 */
[C---:B------:R-:W-:Y:S01]  /*1110*/  FMUL R15, R18.reuse, 0.25 ;  /* 0x3e800000120f7820 */ /* 0x040fe20000400000 */
[----:B------:R-:W-:Y:S01]  /*1120*/  FSEL R29, R29, R14, P3 ;  /* 0x0000000e1d1d7208 */ /* 0x000fe20001800000 */
[----:B------:R0:W1:Y:S01]  /*1130*/  MUFU.RCP R23, R28 ;  /* 0x0000001c00177308 */ /* 0x0000620000001000 */
[----:B------:R-:W-:Y:S01]  /*1140*/  FSETP.GT.AND P3, PT, |R18|, 8.50705917302346158658e+37, PT ;  /* 0x7e8000001200780b */ /* 0x000fe20003f64200 */
[----:B------:R-:W-:Y:S01]  /*1150*/  @!P2 FMUL R27, R27, 16777216 ;  /* 0x4b8000001b1ba820 */ /* 0x000fe20000400000 */
[----:B------:R-:W-:Y:S01]  /*1160*/  FSEL R31, R32, R17, P4 ;  /* 0x00000011201f7208 */ /* 0x000fe20002000000 */
[----:B------:R-:W-:Y:S01]  /*1170*/  @!P2 FMUL R29, R29, 16777216 ;  /* 0x4b8000001d1da820 */ /* 0x000fe20000400000 */
[----:B------:R-:W-:Y:S01]  /*1180*/  FSEL R33, R15, R18, P3 ;  /* 0x000000120f217208 */ /* 0x000fe20001800000 */
[----:B------:R-:W-:-:S02]  /*1190*/  FADD R15, R21, -R54 ;  /* 0x80000036150f7221 */ /* 0x000fc40000000000 */
[----:B------:R-:W-:Y:S01]  /*11a0*/  @!P5 FMUL R31, R31, 16777216 ;  /* 0x4b8000001f1fd820 */ /* 0x000fe20000400000 */
[----:B0-----:R-:W-:Y:S01]  /*11b0*/  FADD R28, R26, -R55 ;  /* 0x800000371a1c7221 */ /* 0x001fe20000000000 */
[----:B------:R-:W-:Y:S01]  /*11c0*/  @!P6 FMUL R33, R33, 16777216 ;  /* 0x4b8000002121e820 */ /* 0x000fe20000400000 */
[----:B------:R0:W2:Y:S01]  /*11d0*/  MUFU.RCP R32, R27 ;  /* 0x0000001b00207308 */ /* 0x0000a20000001000 */
[----:B------:R-:W-:Y:S01]  /*11e0*/  FMUL R34, R15, 0.25 ;  /* 0x3e8000000f227820 */ /* 0x000fe20000400000 */
[----:B------:R-:W-:Y:S01]  /*11f0*/  FMUL R35, R28, 0.25 ;  /* 0x3e8000001c237820 */ /* 0x000fe20000400000 */
[----:B-1----:R-:W-:-:S03]  /*1200*/  FFMA R23, R23, R30, R48 ;  /* 0x0000001e17177223 */ /* 0x002fc60000000030 */
[----:B------:R-:W-:Y:S02]  /*1210*/  FSEL R34, R34, R15, P4 ;  /* 0x0000000f22227208 */ /* 0x000fe40002000000 */
[----:B------:R-:W1:Y:S01]  /*1220*/  MUFU.RCP R31, R31 ;  /* 0x0000001f001f7308 */ /* 0x000e620000001000 */
[----:B------:R-:W-:Y:S01]  /*1230*/  FSEL R35, R35, R28, P3 ;  /* 0x0000001c23237208 */ /* 0x000fe20001800000 */
[----:B0-----:R-:W-:Y:S01]  /*1240*/  FADD R27, R20, -R23 ;  /* 0x80000017141b7221 */ /* 0x001fe20000000000 */
[----:B------:R-:W-:-:S03]  /*1250*/  @!P5 FMUL R34, R34, 16777216 ;  /* 0x4b8000002222d820 */ /* 0x000fc60000400000 */
[----:B------:R-:W-:Y:S01]  /*1260*/  @!P6 FMUL R35, R35, 16777216 ;  /* 0x4b8000002323e820 */ /* 0x000fe20000400000 */
[----:B--2---:R-:W-:Y:S01]  /*1270*/  FFMA R30, R32, R29, R49 ;  /* 0x0000001d201e7223 */ /* 0x004fe20000000031 */
[----:B------:R0:W2:Y:S01]  /*1280*/  MUFU.RCP R50, R33 ;  /* 0x0000002100327308 */ /* 0x0000a20000001000 */
[----:B------:R-:W-:Y:S02]  /*1290*/  FFMA R27, R13, R27, R10 ;  /* 0x0000001b0d1b7223 */ /* 0x000fe4000000000a */
[----:B------:R-:W-:Y:S01]  /*12a0*/  FADD R32, R22, -R30 ;  /* 0x8000001e16207221 */ /* 0x000fe20000000000 */
[----:B-1----:R-:W-:-:S03]  /*12b0*/  FFMA R29, R31, R34, R54 ;  /* 0x000000221f1d7223 */ /* 0x002fc60000000036 */
[----:B------:R-:W-:Y:S01]  /*12c0*/  FFMA R32, R14, R32, R11 ;  /* 0x000000200e207223 */ /* 0x000fe2000000000b */
[----:B0-----:R-:W-:Y:S01]  /*12d0*/  FADD R33, R21, -R29 ;  /* 0x8000001d15217221 */ /* 0x001fe20000000000 */
[----:B--2---:R-:W-:-:S03]  /*12e0*/  FFMA R31, R50, R35, R55 ;  /* 0x00000023321f7223 */ /* 0x004fc60000000037 */
[----:B------:R-:W-:Y:S01]  /*12f0*/  FFMA R33, R15, R33, R46 ;  /* 0x000000210f217223 */ /* 0x000fe2000000002e */
[----:B------:R-:W-:-:S04]  /*1300*/  FADD R34, R26, -R31 ;  /* 0x8000001f1a227221 */ /* 0x000fc80000000000 */
[----:B------:R-:W-:-:S07]  /*1310*/  FFMA R28, R28, R34, R47 ;  /* 0x000000221c1c7223 */ /* 0x000fce000000002f */
.L_x_0:
[----:B------:R-:W-:Y:S01]  /*1320*/  BAR.SYNC.DEFER_BLOCKING 0x0 ;  /* 0x0000000000007b1d */ /* 0x000fe20000010000 */
[----:B------:R-:W-:Y:S01]  /*1330*/  UIADD3 UR11, UP0, UR11, 0x800, URZ ;  /* 0x000008000b0b7890 */ /* 0x000fe2000ff1e03f */
[----:B------:R-:W-:Y:S01]  /*1340*/  FSEL R48, R23, R48, !P0 ;  /* 0x0000003017307208 */ /* 0x000fe20004000000 */
[----:B------:R-:W-:Y:S01]  /*1350*/  UIADD3 UR4, UP1, UR4, 0x10, URZ ;  /* 0x0000001004047890 */ /* 0x000fe2000ff3e03f */
[----:B------:R-:W-:Y:S01]  /*1360*/  FSEL R49, R30, R49, !P0 ;  /* 0x000000311e317208 */ /* 0x000fe20004000000 */
[----:B------:R-:W-:Y:S01]  /*1370*/  UIADD3.X UR14, URZ, UR14, URZ, UP0, !UPT ;  /* 0x0000000e3f0e7290 */ /* 0x000fe200087fe43f */
[----:B------:R-:W-:Y:S01]  /*1380*/  FSEL R54, R29, R54, !P0 ;  /* 0x000000361d367208 */ /* 0x000fe20004000000 */
[----:B------:R-:W-:Y:S01]  /*1390*/  UISETP.GE.U32.AND UP0, UPT, UR11, 0x1800, UPT ;  /* 0x000018000b00788c */ /* 0x000fe2000bf06070 */
[----:B------:R-:W-:Y:S01]  /*13a0*/  FSEL R55, R31, R55, !P0 ;  /* 0x000000371f377208 */ /* 0x000fe20004000000 */
[----:B------:R-:W-:Y:S01]  /*13b0*/  UIADD3.X UR5, URZ, UR5, URZ, UP1, !UPT ;  /* 0x000000053f057290 */ /* 0x000fe20008ffe43f */
[----:B------:R-:W-:Y:S01]  /*13c0*/  FSEL R10, R27, R10, !P0 ;  /* 0x0000000a1b0a7208 */ /* 0x000fe20004000000 */
[----:B------:R-:W-:Y:S01]  /*13d0*/  UISETP.GE.U32.AND.EX UP0, UPT, UR14, URZ, UPT, UP0 ;  /* 0x0000003f0e00728c */ /* 0x000fe2000bf06100 */
[----:B------:R-:W-:-:S02]  /*13e0*/  FSEL R11, R32, R11, !P0 ;  /* 0x0000000b200b7208 */ /* 0x000fc40004000000 */
[----:B------:R-:W-:Y:S02]  /*13f0*/  FSEL R46, R33, R46, !P0 ;  /* 0x0000002e212e7208 */ /* 0x000fe40004000000 */
[----:B------:R-:W-:Y:S02]  /*1400*/  FSEL R47, R28, R47, !P0 ;  /* 0x0000002f1c2f7208 */ /* 0x000fe40004000000 */
[----:B------:R-:W-:Y:S02]  /*1410*/  PLOP3.LUT P2, PT, PT, PT, UP0, 0x80, 0x0 ;  /* 0x000000000000781c */ /* 0x000fe40003f4f008 */
[----:B------:R-:W-:Y:S02]  /*1420*/  FSEL R6, R25, R6, !P0 ;  /* 0x0000000619067208 */ /* 0x000fe40004000000 */
[----:B------:R-:W-:Y:S01]  /*1430*/  FSEL R7, R24, R7, !P0 ;  /* 0x0000000718077208 */ /* 0x000fe20004000000 */
[----:B------:R-:W-:Y:S01]  /*1440*/  STS [R19], R20 ;  /* 0x0000001413007388 */ /* 0x000fe20000000800 */
[----:B------:R-:W-:-:S02]  /*1450*/  FSEL R8, R17, R8, !P0 ;  /* 0x0000000811087208 */ /* 0x000fc40004000000 */
[----:B------:R-:W-:Y:S01]  /*1460*/  FSEL R9, R18, R9, !P0 ;  /* 0x0000000912097208 */ /* 0x000fe20004000000 */
[----:B------:R-:W-:Y:S04]  /*1470*/  STS [R19+0x800], R22 ;  /* 0x0008001613007388 */ /* 0x000fe80000000800 */
[----:B------:R-:W-:Y:S04]  /*1480*/  STS [R19+0x1000], R21 ;  /* 0x0010001513007388 */ /* 0x000fe80000000800 */
[----:B------:R-:W-:Y:S01]  /*1490*/  STS [R19+0x1800], R26 ;  /* 0x0018001a13007388 */ /* 0x000fe20000000800 */
[----:B------:R-:W-:Y:S06]  /*14a0*/  BAR.SYNC.DEFER_BLOCKING 0x0 ;  /* 0x0000000000007b1d */ /* 0x000fec0000010000 */
[----:B------:R-:W0:Y:S04]  /*14b0*/  LDS.128 R12, [R12] ;  /* 0x000000000c0c7984 */ /* 0x000e280000000c00 */
[----:B0-----:R0:W-:Y:S02]  /*14c0*/  @!P0 STG.E.128 desc[UR12][R4.64], R12 ;  /* 0x0000000c04008986 */ /* 0x0011e4000c101d0c */
[----:B0-----:R-:W-:-:S05]  /*14d0*/  IADD3 R4, P1, R4, 0x2000, RZ ;  /* 0x0000200004047810 */ /* 0x001fca0007f3e0ff */
[----:B------:R-:W-:Y:S01]  /*14e0*/  IMAD.X R5, RZ, RZ, R5, P1 ;  /* 0x000000ffff057224 */ /* 0x000fe200008e0605 */
[----:B------:R-:W-:Y:S07]  /*14f0*/  @!P2 BRA `(.L_x_1) ;  /* 0xffffffec00c4a947 */ /* 0x000fee000383ffff */
[----:B------:R-:W-:Y:S01]  /*1500*/  FADD R13, R6, R7 ;  /* 0x00000007060d7221 */ /* 0x000fe20000000000 */
[----:B------:R-:W-:Y:S01]  /*1510*/  FMUL R14, R7, 0.25 ;  /* 0x3e800000070e7820 */ /* 0x000fe20000400000 */
[----:B------:R-:W-:Y:S01]  /*1520*/  FMUL R19, R8, 0.25 ;  /* 0x3e80000008137820 */ /* 0x000fe20000400000 */
[----:B------:R-:W-:Y:S01]  /*1530*/  FADD R49, -R48, R49 ;  /* 0x0000003130317221 */ /* 0x000fe20000000100 */
[C---:B------:R-:W-:Y:S01]  /*1540*/  FMUL R0, R13.reuse, 0.25 ;  /* 0x3e8000000d007820 */ /* 0x040fe20000400000 */
[C---:B------:R-:W-:Y:S01]  /*1550*/  FSETP.GEU.AND P5, PT, |R13|.reuse, 1.175494350822287508e-38, PT ;  /* 0x008000000d00780b */ /* 0x040fe20003fae200 */
[----:B------:R-:W-:Y:S01]  /*1560*/  FADD R4, R8, R13 ;  /* 0x0000000d08047221 */ /* 0x000fe20000000000 */
[----:B------:R-:W-:Y:S01]  /*1570*/  FSETP.GT.AND P3, PT, |R13|, 8.50705917302346158658e+37, PT ;  /* 0x7e8000000d00780b */ /* 0x000fe20003f64200 */
[C---:B------:R-:W-:Y:S01]  /*1580*/  FMUL R18, R9.reuse, 0.25 ;  /* 0x3e80000009127820 */ /* 0x040fe20000400000 */
[----:B------:R-:W-:Y:S01]  /*1590*/  FADD R11, R10, R11 ;  /* 0x0000000b0a0b7221 */ /* 0x000fe20000000000 */
[----:B------:R-:W-:Y:S01]  /*15a0*/  FMUL R15, R4, 0.25 ;  /* 0x3e800000040f7820 */ /* 0x000fe20000400000 */
[----:B------:R-:W-:Y:S01]  /*15b0*/  FSEL R12, R0, R13, P3 ;  /* 0x0000000d000c7208 */ /* 0x000fe20001800000 */
[----:B------:R-:W-:Y:S01]  /*15c0*/  FADD R0, R9, R4 ;  /* 0x0000000409007221 */ /* 0x000fe20000000000 */
[C---:B------:R-:W-:Y:S01]  /*15d0*/  FSETP.GEU.AND P1, PT, |R4|.reuse, 1.175494350822287508e-38, PT ;  /* 0x008000000400780b */ /* 0x040fe20003f2e200 */
[----:B------:R-:W-:Y:S01]  /*15e0*/  BAR.SYNC.DEFER_BLOCKING 0x0 ;  /* 0x0000000000007b1d */ /* 0x000fe20000010000 */
[----:B------:R-:W-:Y:S01]  /*15f0*/  FSETP.GT.AND P4, PT, |R4|, 8.50705917302346158658e+37, PT ;  /* 0x7e8000000400780b */ /* 0x000fe20003f84200 */
[C---:B------:R-:W-:Y:S01]  /*1600*/  FMUL R21, R0.reuse, 0.25 ;  /* 0x3e80000000157820 */ /* 0x040fe20000400000 */
[----:B------:R-:W-:Y:S01]  /*1610*/  FSETP.GEU.AND P2, PT, |R0|, 1.175494350822287508e-38, PT ;  /* 0x008000000000780b */ /* 0x000fe20003f4e200 */
[----:B------:R-:W-:Y:S01]  /*1620*/  @!P5 FMUL R12, R12, 16777216 ;  /* 0x4b8000000c0cd820 */ /* 0x000fe20000400000 */
[----:B------:R-:W-:-:S03]  /*1630*/  FSEL R17, R15, R4, P4 ;  /* 0x000000040f117208 */ /* 0x000fc60002000000 */
[----:B------:R-:W0:Y:S01]  /*1640*/  S2UR UR5, SR_CgaCtaId ;  /* 0x00000000000579c3 */ /* 0x000e220000008800 */
[----:B------:R-:W-:Y:S01]  /*1650*/  FSEL R15, R14, R7, P3 ;  /* 0x000000070e0f7208 */ /* 0x000fe20001800000 */
[----:B------:R-:W-:Y:S01]  /*1660*/  UMOV UR4, 0x400 ;  /* 0x0000040000047882 */ /* 0x000fe20000000000 */
[----:B------:R-:W-:Y:S01]  /*1670*/  FSETP.GT.AND P3, PT, |R0|, 8.50705917302346158658e+37, PT ;  /* 0x7e8000000000780b */ /* 0x000fe20003f64200 */
[----:B------:R-:W1:Y:S01]  /*1680*/  MUFU.RCP R12, R12 ;  /* 0x0000000c000c7308 */ /* 0x000e620000001000 */
[----:B------:R-:W-:Y:S01]  /*1690*/  FSEL R8, R19, R8, P4 ;  /* 0x0000000813087208 */ /* 0x000fe20002000000 */
[----:B------:R-:W-:Y:S01]  /*16a0*/  @!P1 FMUL R17, R17, 16777216 ;  /* 0x4b80000011119820 */ /* 0x000fe20000400000 */
[----:B------:R-:W-:Y:S01]  /*16b0*/  FSEL R14, R21, R0, P3 ;  /* 0x00000000150e7208 */ /* 0x000fe20001800000 */
[----:B------:R-:W-:Y:S01]  /*16c0*/  @!P5 FMUL R15, R15, 16777216 ;  /* 0x4b8000000f0fd820 */ /* 0x000fe20000400000 */
[----:B------:R-:W-:Y:S01]  /*16d0*/  FSETP.NEU.AND P4, PT, R13, RZ, PT ;  /* 0x000000ff0d00720b */ /* 0x000fe20003f8d000 */
[----:B------:R-:W-:Y:S01]  /*16e0*/  @!P1 FMUL R8, R8, 16777216 ;  /* 0x4b80000008089820 */ /* 0x000fe20000400000 */
[----:B------:R-:W-:Y:S01]  /*16f0*/  FSEL R9, R18, R9, P3 ;  /* 0x0000000912097208 */ /* 0x000fe20001800000 */
[----:B------:R-:W2:Y:S01]  /*1700*/  MUFU.RCP R17, R17 ;  /* 0x0000001100117308 */ /* 0x000ea20000001000 */
[----:B------:R-:W-:Y:S01]  /*1710*/  @!P2 FMUL R14, R14, 16777216 ;  /* 0x4b8000000e0ea820 */ /* 0x000fe20000400000 */
[----:B------:R-:W-:Y:S01]  /*1720*/  FSETP.NEU.AND P1, PT, R4, RZ, PT ;  /* 0x000000ff0400720b */ /* 0x000fe20003f2d000 */
[----:B------:R-:W-:Y:S01]  /*1730*/  ULDC.64 UR6, c[0x0][0x238] ;  /* 0x00008e0000067ab9 */ /* 0x000fe20000000a00 */
[----:B------:R-:W-:Y:S01]  /*1740*/  @!P2 FMUL R9, R9, 16777216 ;  /* 0x4b8000000909a820 */ /* 0x000fe20000400000 */
[----:B------:R-:W-:Y:S01]  /*1750*/  FSETP.NEU.AND P2, PT, R0, RZ, PT ;  /* 0x000000ff0000720b */ /* 0x000fe20003f4d000 */
[----:B------:R-:W-:Y:S01]  /*1760*/  UIMAD.WIDE UR6, UR9, 0x4, UR6 ;  /* 0x00000004090678a5 */ /* 0x000fe2000f8e0206 */
[----:B-1----:R-:W-:Y:S01]  /*1770*/  FMUL R12, R12, R15 ;  /* 0x0000000f0c0c7220 */ /* 0x002fe20000400000 */
[----:B------:R-:W1:Y:S01]  /*1780*/  MUFU.RCP R14, R14 ;  /* 0x0000000e000e7308 */ /* 0x000e620000001000 */
[----:B------:R-:W-:Y:S01]  /*1790*/  FMUL R15, R49, R49 ;  /* 0x00000031310f7220 */ /* 0x000fe20000400000 */
[----:B------:R-:W-:-:S02]  /*17a0*/  ISETP.EQ.AND P0, PT, R3, RZ, !P0 ;  /* 0x000000ff0300720c */ /* 0x000fc40004702270 */
[----:B------:R-:W-:Y:S01]  /*17b0*/  FSEL R12, R12, RZ, P4 ;  /* 0x000000ff0c0c7208 */ /* 0x000fe20002000000 */
[----:B------:R-:W-:Y:S01]  /*17c0*/  FMUL R15, R6, R15 ;  /* 0x0000000f060f7220 */ /* 0x000fe20000400000 */
[----:B0-----:R-:W-:Y:S01]  /*17d0*/  UPRMT UR10, UR5, 0x654, UR4 ;  /* 0x00000654050a7896 */ /* 0x001fe20008000004 */
[----:B--2---:R-:W-:Y:S01]  /*17e0*/  FMUL R17, R17, R8 ;  /* 0x0000000811117220 */ /* 0x004fe20000400000 */
[----:B------:R-:W-:Y:S01]  /*17f0*/  FADD R8, R0, R0 ;  /* 0x0000000000087221 */ /* 0x000fe20000000000 */
[----:B------:R-:W-:Y:S01]  /*1800*/  FFMA R49, R49, R12, R48 ;  /* 0x0000000c31317223 */ /* 0x000fe20000000030 */
[----:B------:R-:W-:Y:S01]  /*1810*/  FFMA R11, R12, R15, R11 ;  /* 0x0000000f0c0b7223 */ /* 0x000fe2000000000b */
[----:B------:R-:W-:Y:S01]  /*1820*/  ULDC.64 UR4, c[0x0][0x230] ;  /* 0x00008c0000047ab9 */ /* 0x000fe20000000a00 */
[----:B------:R-:W-:Y:S01]  /*1830*/  FSEL R17, R17, RZ, P1 ;  /* 0x000000ff11117208 */ /* 0x000fe20000800000 */
[----:B------:R-:W-:Y:S01]  /*1840*/  FADD R54, R54, -R49 ;  /* 0x8000003136367221 */ /* 0x000fe20000000000 */
[----:B------:R-:W-:Y:S01]  /*1850*/  FSETP.GEU.AND P3, PT, |R8|, 1.175494350822287508e-38, PT ;  /* 0x008000000800780b */ /* 0x000fe20003f6e200 */
[----:B-1----:R-:W-:Y:S01]  /*1860*/  FMUL R14, R14, R9 ;  /* 0x000000090e0e7220 */ /* 0x002fe20000400000 */
[----:B------:R-:W-:Y:S01]  /*1870*/  FADD R46, R46, R11 ;  /* 0x0000000b2e2e7221 */ /* 0x000fe20000000000 */
[C---:B------:R-:W-:Y:S01]  /*1880*/  FMUL R10, R54.reuse, R54 ;  /* 0x00000036360a7220 */ /* 0x040fe20000400000 */
[----:B------:R-:W-:Y:S01]  /*1890*/  FFMA R54, R54, R17, R49 ;  /* 0x0000001136367223 */ /* 0x000fe20000000031 */
[C---:B------:R-:W-:Y:S01]  /*18a0*/  FMUL R11, R8.reuse, 0.25 ;  /* 0x3e800000080b7820 */ /* 0x040fe20000400000 */
[----:B------:R-:W-:Y:S01]  /*18b0*/  FSETP.GT.AND P1, PT, |R8|, 8.50705917302346158658e+37, PT ;  /* 0x7e8000000800780b */ /* 0x000fe20003f24200 */
[----:B------:R-:W-:Y:S01]  /*18c0*/  FMUL R10, R13, R10 ;  /* 0x0000000a0d0a7220 */ /* 0x000fe20000400000 */
[----:B------:R-:W-:Y:S01]  /*18d0*/  FSEL R14, R14, RZ, P2 ;  /* 0x000000ff0e0e7208 */ /* 0x000fe20001000000 */
[----:B------:R-:W-:Y:S01]  /*18e0*/  FADD R55, R55, -R54 ;  /* 0x8000003637377221 */ /* 0x000fe20000000000 */
[----:B------:R-:W-:Y:S01]  /*18f0*/  FSEL R12, R11, R8, P1 ;  /* 0x000000080b0c7208 */ /* 0x000fe20000800000 */
[----:B------:R-:W-:Y:S01]  /*1900*/  FFMA R10, R17, R10, R46 ;  /* 0x0000000a110a7223 */ /* 0x000fe2000000002e */
[----:B------:R-:W-:Y:S01]  /*1910*/  FSEL R21, R21, R0, P1 ;  /* 0x0000000015157208 */ /* 0x000fe20000800000 */
[C---:B------:R-:W-:Y:S01]  /*1920*/  FFMA R54, R55.reuse, R14, R54 ;  /* 0x0000000e37367223 */ /* 0x040fe20000000036 */
[----:B------:R-:W-:Y:S01]  /*1930*/  FMUL R55, R55, R55 ;  /* 0x0000003737377220 */ /* 0x000fe20000400000 */
[----:B------:R-:W-:Y:S01]  /*1940*/  @!P3 FMUL R12, R12, 16777216 ;  /* 0x4b8000000c0cb820 */ /* 0x000fe20000400000 */
[----:B------:R-:W-:Y:S01]  /*1950*/  FADD R47, R47, R10 ;  /* 0x0000000a2f2f7221 */ /* 0x000fe20000000000 */
[----:B------:R-:W-:Y:S01]  /*1960*/  FADD R10, R8, R8 ;  /* 0x00000008080a7221 */ /* 0x000fe20000000000 */
[----:B------:R-:W0:Y:S01]  /*1970*/  SHFL.BFLY PT, R9, R54, 0x10, 0x1f ;  /* 0x0e001f0036097f89 */ /* 0x000e2200000e0000 */
[----:B------:R-:W-:Y:S01]  /*1980*/  FMUL R55, R4, R55 ;  /* 0x0000003704377220 */ /* 0x000fe20000400000 */
[----:B------:R-:W-:Y:S01]  /*1990*/  @!P3 FMUL R21, R21, 16777216 ;  /* 0x4b8000001515b820 */ /* 0x000fe20000400000 */
[----:B------:R-:W1:Y:S01]  /*19a0*/  MUFU.RCP R12, R12 ;  /* 0x0000000c000c7308 */ /* 0x000e620000001000 */
[----:B------:R-:W-:Y:S01]  /*19b0*/  FSETP.GEU.AND P3, PT, |R10|, 1.175494350822287508e-38, PT ;  /* 0x008000000a00780b */ /* 0x000fe20003f6e200 */
[----:B------:R-:W-:Y:S01]  /*19c0*/  FFMA R47, R14, R55, R47 ;  /* 0x000000370e2f7223 */ /* 0x000fe2000000002f */
[----:B------:R-:W-:Y:S01]  /*19d0*/  FSETP.NEU.AND P2, PT, R8, RZ, PT ;  /* 0x000000ff0800720b */ /* 0x000fe20003f4d000 */
[C---:B------:R-:W-:Y:S01]  /*19e0*/  FMUL R15, R10.reuse, 0.25 ;  /* 0x3e8000000a0f7820 */ /* 0x040fe20000400000 */
[----:B------:R-:W-:Y:S01]  /*19f0*/  FSETP.GT.AND P1, PT, |R10|, 8.50705917302346158658e+37, PT ;  /* 0x7e8000000a00780b */ /* 0x000fe20003f24200 */
[----:B------:R-:W-:Y:S01]  /*1a00*/  UIMAD.WIDE UR4, UR9, 0x4, UR4 ;  /* 0x00000004090478a5 */ /* 0x000fe2000f8e0204 */
[----:B------:R-:W2:Y:S02]  /*1a10*/  SHFL.BFLY PT, R4, R47, 0x10, 0x1f ;  /* 0x0e001f002f047f89 */ /* 0x000ea400000e0000 */
[----:B------:R-:W-:-:S03]  /*1a20*/  FSEL R11, R11, R8, P1 ;  /* 0x000000080b0b7208 */ /* 0x000fc60000800000 */
[----:B------:R-:W-:Y:S02]  /*1a30*/  IMAD.U32 R3, RZ, RZ, UR5 ;  /* 0x00000005ff037e24 */ /* 0x000fe4000f8e00ff */
[----:B------:R-:W-:Y:S01]  /*1a40*/  @!P3 FMUL R11, R11, 16777216 ;  /* 0x4b8000000b0bb820 */ /* 0x000fe20000400000 */
[----:B-1----:R-:W-:Y:S01]  /*1a50*/  FMUL R21, R12, R21 ;  /* 0x000000150c157220 */ /* 0x002fe20000400000 */
[----:B------:R-:W-:-:S04]  /*1a60*/  FSEL R12, R15, R10, P1 ;  /* 0x0000000a0f0c7208 */ /* 0x000fc80000800000 */
[----:B------:R-:W-:Y:S01]  /*1a70*/  FSEL R21, R21, RZ, P2 ;  /* 0x000000ff15157208 */ /* 0x000fe20001000000 */
[----:B0-----:R-:W-:Y:S01]  /*1a80*/  FADD R9, -R54, R9 ;  /* 0x0000000936097221 */ /* 0x001fe20000000100 */
[----:B------:R-:W-:Y:S01]  /*1a90*/  @!P3 FMUL R12, R12, 16777216 ;  /* 0x4b8000000c0cb820 */ /* 0x000fe20000400000 */
[----:B------:R-:W-:Y:S02]  /*1aa0*/  FSETP.NEU.AND P2, PT, R10, RZ, PT ;  /* 0x000000ff0a00720b */ /* 0x000fe40003f4d000 */
[C---:B------:R-:W-:Y:S01]  /*1ab0*/  FFMA R54, R9.reuse, R21, R54 ;  /* 0x0000001509367223 */ /* 0x040fe20000000036 */
[----:B------:R-:W-:Y:S02]  /*1ac0*/  FMUL R9, R9, R9 ;  /* 0x0000000909097220 */ /* 0x000fe40000400000 */
[----:B------:R-:W0:Y:S02]  /*1ad0*/  MUFU.RCP R12, R12 ;  /* 0x0000000c000c7308 */ /* 0x000e240000001000 */
[----:B------:R-:W1:Y:S01]  /*1ae0*/  SHFL.BFLY PT, R13, R54, 0x8, 0x1f ;  /* 0x0d001f00360d7f89 */ /* 0x000e6200000e0000 */
[----:B------:R-:W-:Y:S01]  /*1af0*/  FMUL R9, R0, R9 ;  /* 0x0000000900097220 */ /* 0x000fe20000400000 */
[----:B--2---:R-:W-:Y:S01]  /*1b00*/  FADD R4, R47, R4 ;  /* 0x000000042f047221 */ /* 0x004fe20000000000 */
[----:B------:R-:W-:-:S03]  /*1b10*/  FADD R0, R10, R10 ;  /* 0x0000000a0a007221 */ /* 0x000fc60000000000 */
[----:B------:R-:W-:Y:S01]  /*1b20*/  FFMA R4, R21, R9, R4 ;  /* 0x0000000915047223 */ /* 0x000fe20000000004 */
[C---:B------:R-:W-:Y:S01]  /*1b30*/  FMUL R19, R0.reuse, 0.25 ;  /* 0x3e80000000137820 */ /* 0x040fe20000400000 */
[C---:B------:R-:W-:Y:S02]  /*1b40*/  FSETP.GEU.AND P3, PT, |R0|.reuse, 1.175494350822287508e-38, PT ;  /* 0x008000000000780b */ /* 0x040fe40003f6e200 */
[----:B------:R-:W-:Y:S01]  /*1b50*/  FSETP.GT.AND P1, PT, |R0|, 8.50705917302346158658e+37, PT ;  /* 0x7e8000000000780b */ /* 0x000fe20003f24200 */
[----:B------:R-:W2:Y:S01]  /*1b60*/  SHFL.BFLY PT, R9, R4, 0x8, 0x1f ;  /* 0x0d001f0004097f89 */ /* 0x000ea200000e0000 */
[----:B0-----:R-:W-:Y:S02]  /*1b70*/  FMUL R11, R12, R11 ;  /* 0x0000000b0c0b7220 */ /* 0x001fe40000400000 */
[----:B------:R-:W-:Y:S02]  /*1b80*/  FSEL R12, R19, R0, P1 ;  /* 0x00000000130c7208 */ /* 0x000fe40000800000 */
[----:B------:R-:W-:-:S02]  /*1b90*/  FSEL R15, R15, R10, P1 ;  /* 0x0000000a0f0f7208 */ /* 0x000fc40000800000 */
[----:B------:R-:W-:Y:S02]  /*1ba0*/  FSEL R11, R11, RZ, P2 ;  /* 0x000000ff0b0b7208 */ /* 0x000fe40001000000 */
[----:B------:R-:W-:Y:S01]  /*1bb0*/  FSETP.NEU.AND P2, PT, R0, RZ, PT ;  /* 0x000000ff0000720b */ /* 0x000fe20003f4d000 */
[----:B------:R-:W-:Y:S01]  /*1bc0*/  @!P3 FMUL R12, R12, 16777216 ;  /* 0x4b8000000c0cb820 */ /* 0x000fe20000400000 */
[----:B------:R-:W-:Y:S01]  /*1bd0*/  @!P3 FMUL R15, R15, 16777216 ;  /* 0x4b8000000f0fb820 */ /* 0x000fe20000400000 */
[----:B-1----:R-:W-:-:S04]  /*1be0*/  FADD R13, -R54, R13 ;  /* 0x0000000d360d7221 */ /* 0x002fc80000000100 */
[----:B------:R-:W0:Y:S01]  /*1bf0*/  MUFU.RCP R12, R12 ;  /* 0x0000000c000c7308 */ /* 0x000e220000001000 */
[C---:B------:R-:W-:Y:S01]  /*1c00*/  FFMA R54, R13.reuse, R11, R54 ;  /* 0x0000000b0d367223 */ /* 0x040fe20000000036 */
[----:B------:R-:W-:-:S04]  /*1c10*/  FMUL R13, R13, R13 ;  /* 0x0000000d0d0d7220 */ /* 0x000fc80000400000 */
[----:B------:R-:W1:Y:S01]  /*1c20*/  SHFL.BFLY PT, R17, R54, 0x4, 0x1f ;  /* 0x0c801f0036117f89 */ /* 0x000e6200000e0000 */
[----:B------:R-:W-:Y:S01]  /*1c30*/  FMUL R13, R8, R13 ;  /* 0x0000000d080d7220 */ /* 0x000fe20000400000 */
[----:B--2---:R-:W-:-:S04]  /*1c40*/  FADD R4, R4, R9 ;  /* 0x0000000904047221 */ /* 0x004fc80000000000 */
[----:B------:R-:W-:Y:S01]  /*1c50*/  FFMA R4, R11, R13, R4 ;  /* 0x0000000d0b047223 */ /* 0x000fe20000000004 */
[----:B------:R-:W-:Y:S01]  /*1c60*/  FADD R13, R0, R0 ;  /* 0x00000000000d7221 */ /* 0x000fe20000000000 */
[----:B0-----:R-:W-:-:S03]  /*1c70*/  FMUL R15, R12, R15 ;  /* 0x0000000f0c0f7220 */ /* 0x001fc60000400000 */
[----:B------:R-:W0:Y:S01]  /*1c80*/  SHFL.BFLY PT, R9, R4, 0x4, 0x1f ;  /* 0x0c801f0004097f89 */ /* 0x000e2200000e0000 */
[C---:B------:R-:W-:Y:S01]  /*1c90*/  FSETP.GEU.AND P3, PT, |R13|.reuse, 1.175494350822287508e-38, PT ;  /* 0x008000000d00780b */ /* 0x040fe20003f6e200 */
[C---:B------:R-:W-:Y:S01]  /*1ca0*/  FMUL R14, R13.reuse, 0.25 ;  /* 0x3e8000000d0e7820 */ /* 0x040fe20000400000 */
[----:B------:R-:W-:Y:S02]  /*1cb0*/  FSETP.GT.AND P1, PT, |R13|, 8.50705917302346158658e+37, PT ;  /* 0x7e8000000d00780b */ /* 0x000fe40003f24200 */
[----:B------:R-:W-:Y:S02]  /*1cc0*/  FSEL R15, R15, RZ, P2 ;  /* 0x000000ff0f0f7208 */ /* 0x000fe40001000000 */
[----:B------:R-:W-:Y:S02]  /*1cd0*/  FSEL R12, R14, R13, P1 ;  /* 0x0000000d0e0c7208 */ /* 0x000fe40000800000 */
[----:B------:R-:W-:Y:S02]  /*1ce0*/  FSEL R19, R19, R0, P1 ;  /* 0x0000000013137208 */ /* 0x000fe40000800000 */
[----:B------:R-:W-:Y:S01]  /*1cf0*/  FSETP.NEU.AND P1, PT, R13, RZ, PT ;  /* 0x000000ff0d00720b */ /* 0x000fe20003f2d000 */
[----:B-1----:R-:W-:-:S02]  /*1d00*/  FADD R17, -R54, R17 ;  /* 0x0000001136117221 */ /* 0x002fc40000000100 */
[----:B------:R-:W-:Y:S01]  /*1d10*/  @!P3 FMUL R12, R12, 16777216 ;  /* 0x4b8000000c0cb820 */ /* 0x000fe20000400000 */
[----:B------:R-:W-:Y:S01]  /*1d20*/  @!P3 FMUL R19, R19, 16777216 ;  /* 0x4b8000001313b820 */ /* 0x000fe20000400000 */
[----:B------:R-:W-:Y:S01]  /*1d30*/  ISETP.GE.AND P3, PT, R2, 0x10, PT ;  /* 0x000000100200780c */ /* 0x000fe20003f66270 */
[C---:B------:R-:W-:Y:S01]  /*1d40*/  FMUL R11, R17.reuse, R17 ;  /* 0x00000011110b7220 */ /* 0x040fe20000400000 */
[----:B------:R-:W-:Y:S02]  /*1d50*/  FFMA R17, R17, R15, R54 ;  /* 0x0000000f11117223 */ /* 0x000fe40000000036 */
[----:B------:R-:W1:Y:S01]  /*1d60*/  MUFU.RCP R12, R12 ;  /* 0x0000000c000c7308 */ /* 0x000e620000001000 */
[----:B------:R-:W-:Y:S02]  /*1d70*/  FMUL R11, R10, R11 ;  /* 0x0000000b0a0b7220 */ /* 0x000fe40000400000 */
[----:B------:R-:W2:Y:S01]  /*1d80*/  SHFL.BFLY PT, R8, R17, 0x2, 0x1f ;  /* 0x0c401f0011087f89 */ /* 0x000ea200000e0000 */
[----:B0-----:R-:W-:-:S04]  /*1d90*/  FADD R4, R4, R9 ;  /* 0x0000000904047221 */ /* 0x001fc80000000000 */
[----:B------:R-:W-:Y:S01]  /*1da0*/  FFMA R4, R15, R11, R4 ;  /* 0x0000000b0f047223 */ /* 0x000fe20000000004 */
[----:B------:R-:W-:-:S04]  /*1db0*/  FADD R15, R13, R13 ;  /* 0x0000000d0d0f7221 */ /* 0x000fc80000000000 */
[----:B------:R-:W0:Y:S01]  /*1dc0*/  SHFL.BFLY PT, R9, R4, 0x2, 0x1f ;  /* 0x0c401f0004097f89 */ /* 0x000e2200000e0000 */
[----:B------:R-:W-:Y:S01]  /*1dd0*/  FSETP.GEU.AND P2, PT, |R15|, 1.175494350822287508e-38, PT ;  /* 0x008000000f00780b */ /* 0x000fe20003f4e200 */
[----:B-1----:R-:W-:Y:S01]  /*1de0*/  FMUL R19, R12, R19 ;  /* 0x000000130c137220 */ /* 0x002fe20000400000 */
[----:B------:R-:W-:-:S04]  /*1df0*/  SHF.R.U32.HI R12, RZ, 0x3, R2 ;  /* 0x00000003ff0c7819 */ /* 0x000fc80000011602 */
[----:B------:R-:W-:Y:S02]  /*1e00*/  FSEL R19, R19, RZ, P1 ;  /* 0x000000ff13137208 */ /* 0x000fe40000800000 */
[----:B------:R-:W-:Y:S02]  /*1e10*/  FSETP.GT.AND P1, PT, |R15|, 8.50705917302346158658e+37, PT ;  /* 0x7e8000000f00780b */ /* 0x000fe40003f24200 */
[----:B------:R-:W-:Y:S01]  /*1e20*/  LOP3.LUT R12, R12, 0x3c, RZ, 0xc0, !PT ;  /* 0x0000003c0c0c7812 */ /* 0x000fe200078ec0ff */
[----:B--2---:R-:W-:-:S04]  /*1e30*/  FADD R8, -R17, R8 ;  /* 0x0000000811087221 */ /* 0x004fc80000000100 */
[C---:B------:R-:W-:Y:S01]  /*1e40*/  FFMA R17, R8.reuse, R19, R17 ;  /* 0x0000001308117223 */ /* 0x040fe20000000011 */
[----:B------:R-:W-:Y:S01]  /*1e50*/  FMUL R11, R8, R8 ;  /* 0x00000008080b7220 */ /* 0x000fe20000400000 */
[----:B------:R-:W-:-:S03]  /*1e60*/  FMUL R8, R15, 0.25 ;  /* 0x3e8000000f087820 */ /* 0x000fc60000400000 */
[----:B------:R-:W-:Y:S01]  /*1e70*/  FMUL R11, R0, R11 ;  /* 0x0000000b000b7220 */ /* 0x000fe20000400000 */
[----:B0-----:R-:W-:Y:S01]  /*1e80*/  FADD R4, R4, R9 ;  /* 0x0000000904047221 */ /* 0x001fe20000000000 */
[----:B------:R-:W-:Y:S01]  /*1e90*/  FSEL R8, R8, R15, P1 ;  /* 0x0000000f08087208 */ /* 0x000fe20000800000 */
[----:B------:R-:W0:Y:S02]  /*1ea0*/  SHFL.BFLY PT, R0, R17, 0x1, 0x1f ;  /* 0x0c201f0011007f89 */ /* 0x000e2400000e0000 */
[----:B------:R-:W-:Y:S01]  /*1eb0*/  FFMA R4, R19, R11, R4 ;  /* 0x0000000b13047223 */ /* 0x000fe20000000004 */
[----:B------:R-:W-:Y:S01]  /*1ec0*/  FSEL R11, R14, R13, P1 ;  /* 0x0000000d0e0b7208 */ /* 0x000fe20000800000 */
[----:B------:R-:W-:Y:S01]  /*1ed0*/  @!P2 FMUL R8, R8, 16777216 ;  /* 0x4b8000000808a820 */ /* 0x000fe20000400000 */
[----:B------:R-:W-:Y:S02]  /*1ee0*/  FSETP.NEU.AND P1, PT, R15, RZ, PT ;  /* 0x000000ff0f00720b */ /* 0x000fe40003f2d000 */
[----:B------:R-:W1:Y:S01]  /*1ef0*/  SHFL.BFLY PT, R9, R4, 0x1, 0x1f ;  /* 0x0c201f0004097f89 */ /* 0x000e6200000e0000 */
[----:B------:R-:W-:Y:S01]  /*1f00*/  @!P2 FMUL R11, R11, 16777216 ;  /* 0x4b8000000b0ba820 */ /* 0x000fe20000400000 */
[----:B------:R-:W-:Y:S01]  /*1f10*/  LOP3.LUT P2, RZ, R2, 0x1f, RZ, 0xc0, !PT ;  /* 0x0000001f02ff7812 */ /* 0x000fe2000784c0ff */
[----:B------:R-:W2:-:S12]  /*1f20*/  MUFU.RCP R8, R8 ;  /* 0x0000000800087308 */ /* 0x000e980000001000 */
[----:B------:R-:W-:Y:S01]  /*1f30*/  @!P2 STS [R12+UR8+0x80], R15 ;  /* 0x0000800f0c00a988 */ /* 0x000fe20008000808 */
[----:B0-----:R-:W-:Y:S01]  /*1f40*/  FADD R0, -R17, R0 ;  /* 0x0000000011007221 */ /* 0x001fe20000000100 */
[----:B--2---:R-:W-:-:S03]  /*1f50*/  FMUL R11, R8, R11 ;  /* 0x0000000b080b7220 */ /* 0x004fc60000400000 */
[----:B------:R-:W-:Y:S02]  /*1f60*/  FMUL R10, R0, R0 ;  /* 0x00000000000a7220 */ /* 0x000fe40000400000 */
[----:B------:R-:W-:Y:S01]  /*1f70*/  FSEL R11, R11, RZ, P1 ;  /* 0x000000ff0b0b7208 */ /* 0x000fe20000800000 */
[----:B-1----:R-:W-:Y:S01]  /*1f80*/  FADD R4, R4, R9 ;  /* 0x0000000904047221 */ /* 0x002fe20000000000 */
[----:B------:R-:W-:-:S03]  /*1f90*/  FMUL R10, R13, R10 ;  /* 0x0000000a0d0a7220 */ /* 0x000fc60000400000 */
[----:B------:R-:W-:Y:S01]  /*1fa0*/  FFMA R17, R0, R11, R17 ;  /* 0x0000000b00117223 */ /* 0x000fe20000000011 */
[----:B------:R-:W-:-:S04]  /*1fb0*/  FFMA R11, R11, R10, R4 ;  /* 0x0000000a0b0b7223 */ /* 0x000fc80000000004 */
[----:B------:R-:W-:Y:S04]  /*1fc0*/  @!P2 STS [R12+UR8], R17 ;  /* 0x000000110c00a988 */ /* 0x000fe80008000808 */
[----:B------:R-:W-:Y:S01]  /*1fd0*/  @!P2 STS [R12+UR8+0x40], R11 ;  /* 0x0000400b0c00a988 */ /* 0x000fe20008000808 */
[----:B------:R-:W-:Y:S06]  /*1fe0*/  BAR.SYNC.DEFER_BLOCKING 0x0 ;  /* 0x0000000000007b1d */ /* 0x000fec0000010000 */
[----:B------:R-:W0:Y:S04]  /*1ff0*/  @!P3 LDS R7, [R16+UR8+0x80] ;  /* 0x000080081007b984 */ /* 0x000e280008000800 */
[----:B------:R-:W1:Y:S04]  /*2000*/  @!P3 LDS R5, [R16+UR8] ;  /* 0x000000081005b984 */ /* 0x000e680008000800 */
[----:B------:R-:W-:Y:S04]  /*2010*/  @!P3 LDS R6, [R16+UR8+0x40] ;  /* 0x000040081006b984 */ /* 0x000fe80008000800 */
[----:B0-----:R-:W0:Y:S04]  /*2020*/  SHFL.BFLY PT, R4, R7, 0x8, 0x1f ;  /* 0x0d001f0007047f89 */ /* 0x001e2800000e0000 */
[----:B-1----:R-:W1:Y:S01]  /*2030*/  SHFL.BFLY PT, R0, R5, 0x8, 0x1f ;  /* 0x0d001f0005007f89 */ /* 0x002e6200000e0000 */
[----:B0-----:R-:W-:-:S04]  /*2040*/  FADD R8, R7, R4 ;  /* 0x0000000407087221 */ /* 0x001fc80000000000 */
[C---:B------:R-:W-:Y:S01]  /*2050*/  FMUL R9, R8.reuse, 0.25 ;  /* 0x3e80000008097820 */ /* 0x040fe20000400000 */
[C---:B------:R-:W-:Y:S01]  /*2060*/  FSETP.GEU.AND P2, PT, |R8|.reuse, 1.175494350822287508e-38, PT ;  /* 0x008000000800780b */ /* 0x040fe20003f4e200 */
[----:B------:R-:W0:Y:S01]  /*2070*/  SHFL.BFLY PT, R13, R8, 0x4, 0x1f ;  /* 0x0c801f00080d7f89 */ /* 0x000e2200000e0000 */
[----:B------:R-:W-:Y:S01]  /*2080*/  FSETP.GT.AND P1, PT, |R8|, 8.50705917302346158658e+37, PT ;  /* 0x7e8000000800780b */ /* 0x000fe20003f24200 */
[----:B-1----:R-:W-:-:S03]  /*2090*/  FADD R0, -R5, R0 ;  /* 0x0000000005007221 */ /* 0x002fc60000000100 */
[----:B------:R-:W-:Y:S02]  /*20a0*/  FSEL R10, R9, R8, P1 ;  /* 0x00000008090a7208 */ /* 0x000fe40000800000 */
[----:B------:R-:W1:Y:S05]  /*20b0*/  SHFL.BFLY PT, R9, R6, 0x8, 0x1f ;  /* 0x0d001f0006097f89 */ /* 0x000e6a00000e0000 */
[----:B------:R-:W-:Y:S02]  /*20c0*/  @!P2 FMUL R10, R10, 16777216 ;  /* 0x4b8000000a0aa820 */ /* 0x000fe40000400000 */
[----:B------:R-:W-:Y:S02]  /*20d0*/  @P1 FMUL R4, R4, 0.25 ;  /* 0x3e80000004041820 */ /* 0x000fe40000400000 */
[----:B------:R-:W2:Y:S02]  /*20e0*/  MUFU.RCP R11, R10 ;  /* 0x0000000a000b7308 */ /* 0x000ea40000001000 */
[----:B------:R-:W-:Y:S01]  /*20f0*/  @!P2 FMUL R4, R4, 16777216 ;  /* 0x4b8000000404a820 */ /* 0x000fe20000400000 */
[C---:B------:R-:W-:Y:S01]  /*2100*/  FSETP.NEU.AND P2, PT, R8.reuse, RZ, PT ;  /* 0x000000ff0800720b */ /* 0x040fe20003f4d000 */
[----:B0-----:R-:W-:-:S04]  /*2110*/  FADD R12, R8, R13 ;  /* 0x0000000d080c7221 */ /* 0x001fc80000000000 */
[C---:B------:R-:W-:Y:S01]  /*2120*/  FMUL R15, R12.reuse, 0.25 ;  /* 0x3e8000000c0f7820 */ /* 0x040fe20000400000 */
[C---:B------:R-:W-:Y:S01]  /*2130*/  FSETP.GEU.AND P3, PT, |R12|.reuse, 1.175494350822287508e-38, PT ;  /* 0x008000000c00780b */ /* 0x040fe20003f6e200 */
[----:B------:R-:W0:Y:S01]  /*2140*/  SHFL.BFLY PT, R17, R12, 0x2, 0x1f ;  /* 0x0c401f000c117f89 */ /* 0x000e2200000e0000 */
[----:B--2---:R-:W-:Y:S01]  /*2150*/  FMUL R11, R11, R4 ;  /* 0x000000040b0b7220 */ /* 0x004fe20000400000 */
[----:B------:R-:W-:Y:S01]  /*2160*/  FSETP.GT.AND P1, PT, |R12|, 8.50705917302346158658e+37, PT ;  /* 0x7e8000000c00780b */ /* 0x000fe20003f24200 */
[----:B------:R-:W-:Y:S01]  /*2170*/  FMUL R4, R0, R0 ;  /* 0x0000000000047220 */ /* 0x000fe20000400000 */
[----:B-1----:R-:W-:Y:S02]  /*2180*/  FADD R6, R6, R9 ;  /* 0x0000000906067221 */ /* 0x002fe40000000000 */
[----:B------:R-:W-:Y:S01]  /*2190*/  FSEL R11, R11, RZ, P2 ;  /* 0x000000ff0b0b7208 */ /* 0x000fe20001000000 */
[----:B------:R-:W-:Y:S01]  /*21a0*/  FMUL R4, R7, R4 ;  /* 0x0000000407047220 */ /* 0x000fe20000400000 */
[----:B------:R-:W-:-:S02]  /*21b0*/  FSEL R15, R15, R12, P1 ;  /* 0x0000000c0f0f7208 */ /* 0x000fc40000800000 */
[----:B------:R-:W-:Y:S01]  /*21c0*/  FSETP.NEU.AND P2, PT, R12, RZ, PT ;  /* 0x000000ff0c00720b */ /* 0x000fe20003f4d000 */
[----:B------:R-:W-:Y:S01]  /*21d0*/  FFMA R0, R0, R11, R5 ;  /* 0x0000000b00007223 */ /* 0x000fe20000000005 */
[----:B------:R-:W-:Y:S01]  /*21e0*/  FFMA R4, R11, R4, R6 ;  /* 0x000000040b047223 */ /* 0x000fe20000000006 */
[----:B------:R-:W-:Y:S02]  /*21f0*/  @!P3 FMUL R15, R15, 16777216 ;  /* 0x4b8000000f0fb820 */ /* 0x000fe40000400000 */
[----:B------:R-:W-:Y:S01]  /*2200*/  @P1 FMUL R13, R13, 0.25 ;  /* 0x3e8000000d0d1820 */ /* 0x000fe20000400000 */
[----:B------:R-:W1:Y:S01]  /*2210*/  SHFL.BFLY PT, R5, R0, 0x4, 0x1f ;  /* 0x0c801f0000057f89 */ /* 0x000e6200000e0000 */
[----:B------:R-:W2:Y:S02]  /*2220*/  MUFU.RCP R6, R15 ;  /* 0x0000000f00067308 */ /* 0x000ea40000001000 */
[----:B------:R-:W-:Y:S01]  /*2230*/  @!P3 FMUL R13, R13, 16777216 ;  /* 0x4b8000000d0db820 */ /* 0x000fe20000400000 */
[----:B------:R-:W3:Y:S01]  /*2240*/  SHFL.BFLY PT, R7, R4, 0x4, 0x1f ;  /* 0x0c801f0004077f89 */ /* 0x000ee200000e0000 */
[----:B0-----:R-:W-:-:S04]  /*2250*/  FADD R10, R12, R17 ;  /* 0x000000110c0a7221 */ /* 0x001fc80000000000 */
[C---:B------:R-:W-:Y:S01]  /*2260*/  FMUL R9, R10.reuse, 0.25 ;  /* 0x3e8000000a097820 */ /* 0x040fe20000400000 */
[C---:B------:R-:W-:Y:S02]  /*2270*/  FSETP.GT.AND P1, PT, |R10|.reuse, 8.50705917302346158658e+37, PT ;  /* 0x7e8000000a00780b */ /* 0x040fe40003f24200 */
[----:B------:R-:W-:Y:S01]  /*2280*/  FSETP.GEU.AND P3, PT, |R10|, 1.175494350822287508e-38, PT ;  /* 0x008000000a00780b */ /* 0x000fe20003f6e200 */
[----:B--2---:R-:W-:Y:S01]  /*2290*/  FMUL R6, R6, R13 ;  /* 0x0000000d06067220 */ /* 0x004fe20000400000 */
[----:B------:R-:W-:Y:S01]  /*22a0*/  FSEL R11, R9, R10, P1 ;  /* 0x0000000a090b7208 */ /* 0x000fe20000800000 */
[----:B------:R-:W0:Y:S03]  /*22b0*/  SHFL.BFLY PT, R13, R10, 0x1, 0x1f ;  /* 0x0c201f000a0d7f89 */ /* 0x000e2600000e0000 */
[----:B------:R-:W-:Y:S01]  /*22c0*/  FSEL R6, R6, RZ, P2 ;  /* 0x000000ff06067208 */ /* 0x000fe20001000000 */
[----:B-1----:R-:W-:-:S04]  /*22d0*/  FADD R5, -R0, R5 ;  /* 0x0000000500057221 */ /* 0x002fc80000000100 */
[----:B------:R-:W-:Y:S01]  /*22e0*/  @P1 FMUL R17, R17, 0.25 ;  /* 0x3e80000011111820 */ /* 0x000fe20000400000 */
[----:B------:R-:W-:Y:S01]  /*22f0*/  FSETP.NEU.AND P1, PT, R10, RZ, PT ;  /* 0x000000ff0a00720b */ /* 0x000fe20003f2d000 */
[C---:B------:R-:W-:Y:S01]  /*2300*/  FMUL R9, R5.reuse, R5 ;  /* 0x0000000505097220 */ /* 0x040fe20000400000 */
[----:B------:R-:W-:Y:S01]  /*2310*/  FFMA R0, R5, R6, R0 ;  /* 0x0000000605007223 */ /* 0x000fe20000000000 */
[----:B---3--:R-:W-:Y:S01]  /*2320*/  FADD R7, R4, R7 ;  /* 0x0000000704077221 */ /* 0x008fe20000000000 */
[----:B------:R-:W-:Y:S01]  /*2330*/  @!P3 FMUL R11, R11, 16777216 ;  /* 0x4b8000000b0bb820 */ /* 0x000fe20000400000 */
[----:B------:R-:W-:Y:S01]  /*2340*/  FMUL R9, R8, R9 ;  /* 0x0000000908097220 */ /* 0x000fe20000400000 */
[----:B------:R-:W-:Y:S01]  /*2350*/  @!P3 FMUL R17, R17, 16777216 ;  /* 0x4b8000001111b820 */ /* 0x000fe20000400000 */
[----:B------:R-:W1:Y:S02]  /*2360*/  SHFL.BFLY PT, R5, R0, 0x2, 0x1f ;  /* 0x0c401f0000057f89 */ /* 0x000e6400000e0000 */
[----:B------:R-:W-:-:S02]  /*2370*/  FFMA R7, R6, R9, R7 ;  /* 0x0000000906077223 */ /* 0x000fc40000000007 */
[----:B------:R-:W2:Y:S03]  /*2380*/  MUFU.RCP R6, R11 ;  /* 0x0000000b00067308 */ /* 0x000ea60000001000 */
[----:B------:R-:W3:Y:S01]  /*2390*/  SHFL.BFLY PT, R4, R7, 0x2, 0x1f ;  /* 0x0c401f0007047f89 */ /* 0x000ee200000e0000 */
[----:B0-----:R-:W-:-:S05]  /*23a0*/  FADD R15, R10, R13 ;  /* 0x0000000d0a0f7221 */ /* 0x001fca0000000000 */
[----:B------:R-:W-:Y:S01]  /*23b0*/  FSETP.GEU.AND P2, PT, |R15|, 1.175494350822287508e-38, PT ;  /* 0x008000000f00780b */ /* 0x000fe20003f4e200 */
[----:B--2---:R-:W-:Y:S01]  /*23c0*/  FMUL R6, R6, R17 ;  /* 0x0000001106067220 */ /* 0x004fe20000400000 */
[----:B-1----:R-:W-:-:S04]  /*23d0*/  FADD R5, -R0, R5 ;  /* 0x0000000500057221 */ /* 0x002fc80000000100 */
[----:B------:R-:W-:Y:S02]  /*23e0*/  FSEL R6, R6, RZ, P1 ;  /* 0x000000ff06067208 */ /* 0x000fe40000800000 */
[----:B------:R-:W-:Y:S01]  /*23f0*/  FSETP.GT.AND P1, PT, |R15|, 8.50705917302346158658e+37, PT ;  /* 0x7e8000000f00780b */ /* 0x000fe20003f24200 */
[C---:B------:R-:W-:Y:S02]  /*2400*/  FMUL R9, R5.reuse, R5 ;  /* 0x0000000505097220 */ /* 0x040fe40000400000 */
[----:B------:R-:W-:Y:S01]  /*2410*/  FFMA R0, R5, R6, R0 ;  /* 0x0000000605007223 */ /* 0x000fe20000000000 */
[----:B---3--:R-:W-:Y:S01]  /*2420*/  FADD R7, R7, R4 ;  /* 0x0000000407077221 */ /* 0x008fe20000000000 */
[----:B------:R-:W-:Y:S01]  /*2430*/  FMUL R9, R12, R9 ;  /* 0x000000090c097220 */ /* 0x000fe20000400000 */
[----:B------:R-:W-:Y:S02]  /*2440*/  FMUL R4, R15, 0.25 ;  /* 0x3e8000000f047820 */ /* 0x000fe40000400000 */
[----:B------:R-:W0:Y:S01]  /*2450*/  SHFL.BFLY PT, R5, R0, 0x1, 0x1f ;  /* 0x0c201f0000057f89 */ /* 0x000e2200000e0000 */
[----:B------:R-:W-:-:S02]  /*2460*/  FFMA R7, R6, R9, R7 ;  /* 0x0000000906077223 */ /* 0x000fc40000000007 */
[----:B------:R-:W-:Y:S02]  /*2470*/  FSEL R6, R4, R15, P1 ;  /* 0x0000000f04067208 */ /* 0x000fe40000800000 */
[----:B------:R-:W-:Y:S01]  /*2480*/  @P1 FMUL R13, R13, 0.25 ;  /* 0x3e8000000d0d1820 */ /* 0x000fe20000400000 */
[----:B------:R-:W1:Y:S01]  /*2490*/  SHFL.BFLY PT, R4, R7, 0x1, 0x1f ;  /* 0x0c201f0007047f89 */ /* 0x000e6200000e0000 */
[----:B------:R-:W-:Y:S01]  /*24a0*/  LOP3.LUT P1, RZ, R2, 0xf, RZ, 0xc0, !PT ;  /* 0x0000000f02ff7812 */ /* 0x000fe2000782c0ff */
[----:B------:R-:W-:Y:S01]  /*24b0*/  @!P2 FMUL R6, R6, 16777216 ;  /* 0x4b8000000606a820 */ /* 0x000fe20000400000 */
[----:B------:R-:W-:Y:S01]  /*24c0*/  @!P2 FMUL R13, R13, 16777216 ;  /* 0x4b8000000d0da820 */ /* 0x000fe20000400000 */
[----:B------:R-:W-:Y:S02]  /*24d0*/  FSETP.NEU.AND P2, PT, R15, RZ, PT ;  /* 0x000000ff0f00720b */ /* 0x000fe40003f4d000 */
[----:B------:R-:W-:Y:S01]  /*24e0*/  ISETP.LT.AND P1, PT, R2, 0x10, !P1 ;  /* 0x000000100200780c */ /* 0x000fe20004f21270 */
[----:B------:R-:W-:Y:S01]  /*24f0*/  IMAD.U32 R2, RZ, RZ, UR4 ;  /* 0x00000004ff027e24 */ /* 0x000fe2000f8e00ff */
[----:B------:R-:W2:Y:S01]  /*2500*/  MUFU.RCP R6, R6 ;  /* 0x0000000600067308 */ /* 0x000ea20000001000 */
[----:B------:R-:W-:-:S02]  /*2510*/  ULDC.64 UR4, c[0x0][0x240] ;  /* 0x0000900000047ab9 */ /* 0x000fc40000000a00 */
[----:B------:R-:W-:Y:S01]  /*2520*/  UIMAD.WIDE UR4, UR9, 0x4, UR4 ;  /* 0x00000004090478a5 */ /* 0x000fe2000f8e0204 */
[----:B0-----:R-:W-:-:S07]  /*2530*/  FADD R5, -R0, R5 ;  /* 0x0000000500057221 */ /* 0x001fce0000000100 */
[----:B------:R-:W-:Y:S01]  /*2540*/  @P1 STS [R16+UR8+0x80], R15 ;  /* 0x0000800f10001988 */ /* 0x000fe20008000808 */
[----:B------:R-:W-:Y:S01]  /*2550*/  FMUL R9, R5, R5 ;  /* 0x0000000505097220 */ /* 0x000fe20000400000 */
[----:B--2---:R-:W-:Y:S01]  /*2560*/  FMUL R13, R6, R13 ;  /* 0x0000000d060d7220 */ /* 0x004fe20000400000 */
[----:B-1----:R-:W-:Y:S02]  /*2570*/  FADD R4, R7, R4 ;  /* 0x0000000407047221 */ /* 0x002fe40000000000 */
[----:B------:R-:W-:Y:S02]  /*2580*/  FMUL R9, R10, R9 ;  /* 0x000000090a097220 */ /* 0x000fe40000400000 */
[----:B------:R-:W-:-:S05]  /*2590*/  FSEL R13, R13, RZ, P2 ;  /* 0x000000ff0d0d7208 */ /* 0x000fca0001000000 */
[----:B------:R-:W-:Y:S01]  /*25a0*/  FFMA R5, R5, R13, R0 ;  /* 0x0000000d05057223 */ /* 0x000fe20000000000 */
[----:B------:R-:W-:Y:S01]  /*25b0*/  FFMA R9, R13, R9, R4 ;  /* 0x000000090d097223 */ /* 0x000fe20000000004 */
[----:B------:R-:W-:-:S03]  /*25c0*/  MOV R4, UR6 ;  /* 0x0000000600047c02 */ /* 0x000fc60008000f00 */
[----:B------:R0:W-:Y:S04]  /*25d0*/  @P1 STS [R16+UR8], R5 ;  /* 0x0000000510001988 */ /* 0x0001e80008000808 */
[----:B------:R-:W-:Y:S01]  /*25e0*/  @P1 STS [R16+UR8+0x40], R9 ;  /* 0x0000400910001988 */ /* 0x000fe20008000808 */
[----:B------:R-:W-:Y:S01]  /*25f0*/  BAR.SYNC.DEFER_BLOCKING 0x0 ;  /* 0x0000000000007b1d */ /* 0x000fe20000010000 */
[----:B0-----:R-:W-:-:S05]  /*2600*/  IMAD.U32 R5, RZ, RZ, UR7 ;  /* 0x00000007ff057e24 */ /* 0x001fca000f8e00ff */
[----:B------:R-:W0:Y:S04]  /*2610*/  LDS R7, [UR10] ;  /* 0x0000000aff077984 */ /* 0x000e280008000800 */
[----:B------:R-:W1:Y:S04]  /*2620*/  LDS R11, [UR10+0x40] ;  /* 0x0000400aff0b7984 */ /* 0x000e680008000800 */
[----:B0-----:R0:W-:Y:S04]  /*2630*/  @P0 STG.E desc[UR12][R2.64], R7 ;  /* 0x0000000702000986 */ /* 0x0011e8000c10190c */
[----:B-1----:R0:W-:Y:S01]  /*2640*/  @P0 STG.E desc[UR12][R4.64], R11 ;  /* 0x0000000b04000986 */ /* 0x0021e2000c10190c */
[----:B------:R-:W-:Y:S05]  /*2650*/  @!P0 EXIT ;  /* 0x000000000000894d */ /* 0x000fea0003800000 */
[----:B0-----:R-:W0:Y:S01]  /*2660*/  LDS R5, [UR10+0x80] ;  /* 0x0000800aff057984 */ /* 0x001e220008000800 */
[----:B------:R-:W-:Y:S02]  /*2670*/  IMAD.U32 R2, RZ, RZ, UR4 ;  /* 0x00000004ff027e24 */ /* 0x000fe4000f8e00ff */
[----:B------:R-:W-:-:S05]  /*2680*/  IMAD.U32 R3, RZ, RZ, UR5 ;  /* 0x00000005ff037e24 */ /* 0x000fca000f8e00ff */
[----:B0-----:R-:W-:Y:S01]  /*2690*/  STG.E desc[UR12][R2.64], R5 ;  /* 0x0000000502007986 */ /* 0x001fe2000c10190c */
[----:B------:R-:W-:Y:S05]  /*26a0*/  EXIT ;  /* 0x000000000000794d */ /* 0x000fea0003800000 */
.L_x_2:
[----:B------:R-:W-:-:S00]  /*26b0*/  BRA `(.L_x_2) ;  /* 0xfffffffc00fc7947 */ /* 0x000fc0000383ffff */
[----:B------:R-:W-:-:S00]  /*26c0*/  NOP ;  /* 0x0000000000007918 */ /* 0x000fc00000000000 */
        /* <DEDUP_REMOVED lines=11> */
.L_x_3:


//--------------------- .nv.shared.triton_red_fused__unsafe_index_convolution_native_group_norm_34 --------------------------
	.section	.nv.shared.triton_red_fused__unsafe_index_convolution_native_group_norm_34,"aw",@nobits
	.sectionflags	@""
	.align	16
	.zero		1024


//--------------------- .nv.constant0.triton_red_fused__unsafe_index_convolution_native_group_norm_34 --------------------------
	.section	.nv.constant0.triton_red_fused__unsafe_index_convolution_native_group_norm_34,"a",@progbits
	.sectionflags	@""
	.align	4
.nv.constant0.triton_red_fused__unsafe_index_convolution_native_group_norm_34:
	.zero		592
